//
// Generated by NVIDIA NVVM Compiler
//
// Compiler Build ID: CL-36424714
// Cuda compilation tools, release 13.0, V13.0.88
// Based on NVVM 20.0.0
//

.version 9.0
.target sm_100
.address_size 64

	// .globl	_Z17layer_norm_kernelPKfS0_S0_PfS0_S0_iiii

.visible .entry _Z17layer_norm_kernelPKfS0_S0_PfS0_S0_iiii(
	.param .u64 .ptr .align 1 _Z17layer_norm_kernelPKfS0_S0_PfS0_S0_iiii_param_0,
	.param .u64 .ptr .align 1 _Z17layer_norm_kernelPKfS0_S0_PfS0_S0_iiii_param_1,
	.param .u64 .ptr .align 1 _Z17layer_norm_kernelPKfS0_S0_PfS0_S0_iiii_param_2,
	.param .u64 .ptr .align 1 _Z17layer_norm_kernelPKfS0_S0_PfS0_S0_iiii_param_3,
	.param .u64 .ptr .align 1 _Z17layer_norm_kernelPKfS0_S0_PfS0_S0_iiii_param_4,
	.param .u64 .ptr .align 1 _Z17layer_norm_kernelPKfS0_S0_PfS0_S0_iiii_param_5,
	.param .u32 _Z17layer_norm_kernelPKfS0_S0_PfS0_S0_iiii_param_6,
	.param .u32 _Z17layer_norm_kernelPKfS0_S0_PfS0_S0_iiii_param_7,
	.param .u32 _Z17layer_norm_kernelPKfS0_S0_PfS0_S0_iiii_param_8,
	.param .u32 _Z17layer_norm_kernelPKfS0_S0_PfS0_S0_iiii_param_9
)
{
	.reg .pred 	%p<2>;
	.reg .b32 	%r<15>;
	.reg .b32 	%f<9>;
	.reg .b64 	%rd<21>;

	ld.param.u64 	%rd1, [_Z17layer_norm_kernelPKfS0_S0_PfS0_S0_iiii_param_0];
	ld.param.u64 	%rd2, [_Z17layer_norm_kernelPKfS0_S0_PfS0_S0_iiii_param_1];
	ld.param.u64 	%rd3, [_Z17layer_norm_kernelPKfS0_S0_PfS0_S0_iiii_param_2];
	ld.param.u64 	%rd4, [_Z17layer_norm_kernelPKfS0_S0_PfS0_S0_iiii_param_3];
	ld.param.u64 	%rd5, [_Z17layer_norm_kernelPKfS0_S0_PfS0_S0_iiii_param_4];
	ld.param.u64 	%rd6, [_Z17layer_norm_kernelPKfS0_S0_PfS0_S0_iiii_param_5];
	ld.param.u32 	%r5, [_Z17layer_norm_kernelPKfS0_S0_PfS0_S0_iiii_param_6];
	ld.param.u32 	%r2, [_Z17layer_norm_kernelPKfS0_S0_PfS0_S0_iiii_param_7];
	ld.param.u32 	%r3, [_Z17layer_norm_kernelPKfS0_S0_PfS0_S0_iiii_param_8];
	ld.param.u32 	%r4, [_Z17layer_norm_kernelPKfS0_S0_PfS0_S0_iiii_param_9];
	mov.u32 	%r6, %ctaid.x;
	mov.u32 	%r7, %ntid.x;
	mov.u32 	%r8, %tid.x;
	mad.lo.s32 	%r1, %r6, %r7, %r8;
	mul.lo.s32 	%r9, %r2, %r5;
	mul.lo.s32 	%r10, %r9, %r3;
	mul.lo.s32 	%r11, %r10, %r4;
	setp.ge.s32 	%p1, %r1, %r11;
	@%p1 bra 	$L__BB0_2;
	cvta.to.global.u64 	%rd7, %rd1;
	cvta.to.global.u64 	%rd8, %rd5;
	cvta.to.global.u64 	%rd9, %rd6;
	cvta.to.global.u64 	%rd10, %rd2;
	cvta.to.global.u64 	%rd11, %rd3;
	cvta.to.global.u64 	%rd12, %rd4;
	mul.lo.s32 	%r12, %r4, %r3;
	div.s32 	%r13, %r1, %r12;
	rem.s32 	%r14, %r13, %r2;
	mul.wide.s32 	%rd13, %r1, 4;
	add.s64 	%rd14, %rd7, %rd13;
	ld.global.f32 	%f1, [%rd14];
	mul.wide.s32 	%rd15, %r14, 4;
	add.s64 	%rd16, %rd8, %rd15;
	ld.global.f32 	%f2, [%rd16];
	sub.f32 	%f3, %f1, %f2;
	add.s64 	%rd17, %rd9, %rd15;
	ld.global.f32 	%f4, [%rd17];
	mul.f32 	%f5, %f3, %f4;
	add.s64 	%rd18, %rd10, %rd15;
	ld.global.f32 	%f6, [%rd18];
	add.s64 	%rd19, %rd11, %rd15;
	ld.global.f32 	%f7, [%rd19];
	fma.rn.f32 	%f8, %f5, %f6, %f7;
	add.s64 	%rd20, %rd12, %rd13;
	st.global.f32 	[%rd20], %f8;
$L__BB0_2:
	ret;

}
	// .globl	_Z19compute_mean_kernelPKfPfiiii
.visible .entry _Z19compute_mean_kernelPKfPfiiii(
	.param .u64 .ptr .align 1 _Z19compute_mean_kernelPKfPfiiii_param_0,
	.param .u64 .ptr .align 1 _Z19compute_mean_kernelPKfPfiiii_param_1,
	.param .u32 _Z19compute_mean_kernelPKfPfiiii_param_2,
	.param .u32 _Z19compute_mean_kernelPKfPfiiii_param_3,
	.param .u32 _Z19compute_mean_kernelPKfPfiiii_param_4,
	.param .u32 _Z19compute_mean_kernelPKfPfiiii_param_5
)
{
	.reg .pred 	%p<11>;
	.reg .b32 	%r<42>;
	.reg .b32 	%f<85>;
	.reg .b64 	%rd<16>;

	ld.param.u64 	%rd4, [_Z19compute_mean_kernelPKfPfiiii_param_0];
	ld.param.u64 	%rd3, [_Z19compute_mean_kernelPKfPfiiii_param_1];
	ld.param.u32 	%r24, [_Z19compute_mean_kernelPKfPfiiii_param_2];
	ld.param.u32 	%r27, [_Z19compute_mean_kernelPKfPfiiii_param_3];
	ld.param.u32 	%r25, [_Z19compute_mean_kernelPKfPfiiii_param_4];
	ld.param.u32 	%r26, [_Z19compute_mean_kernelPKfPfiiii_param_5];
	cvta.to.global.u64 	%rd1, %rd4;
	mov.u32 	%r28, %ctaid.x;
	mov.u32 	%r29, %ntid.x;
	mov.u32 	%r30, %tid.x;
	mad.lo.s32 	%r1, %r28, %r29, %r30;
	setp.ge.s32 	%p1, %r1, %r27;
	@%p1 bra 	$L__BB1_15;
	mul.lo.s32 	%r31, %r25, %r24;
	mul.lo.s32 	%r2, %r31, %r26;
	setp.lt.s32 	%p2, %r2, 1;
	mov.f32 	%f84, 0f00000000;
	@%p2 bra 	$L__BB1_14;
	mul.lo.s32 	%r3, %r2, %r1;
	and.b32  	%r4, %r2, 15;
	setp.lt.u32 	%p3, %r2, 16;
	mov.f32 	%f84, 0f00000000;
	mov.b32 	%r38, 0;
	@%p3 bra 	$L__BB1_5;
	and.b32  	%r38, %r2, 2147483632;
	neg.s32 	%r36, %r38;
	add.s64 	%rd2, %rd1, 32;
	mov.f32 	%f84, 0f00000000;
	mov.u32 	%r35, %r3;
$L__BB1_4:
	.pragma "nounroll";
	mul.wide.s32 	%rd5, %r35, 4;
	add.s64 	%rd6, %rd2, %rd5;
	ld.global.f32 	%f18, [%rd6+-32];
	add.f32 	%f19, %f84, %f18;
	ld.global.f32 	%f20, [%rd6+-28];
	add.f32 	%f21, %f19, %f20;
	ld.global.f32 	%f22, [%rd6+-24];
	add.f32 	%f23, %f21, %f22;
	ld.global.f32 	%f24, [%rd6+-20];
	add.f32 	%f25, %f23, %f24;
	ld.global.f32 	%f26, [%rd6+-16];
	add.f32 	%f27, %f25, %f26;
	ld.global.f32 	%f28, [%rd6+-12];
	add.f32 	%f29, %f27, %f28;
	ld.global.f32 	%f30, [%rd6+-8];
	add.f32 	%f31, %f29, %f30;
	ld.global.f32 	%f32, [%rd6+-4];
	add.f32 	%f33, %f31, %f32;
	ld.global.f32 	%f34, [%rd6];
	add.f32 	%f35, %f33, %f34;
	ld.global.f32 	%f36, [%rd6+4];
	add.f32 	%f37, %f35, %f36;
	ld.global.f32 	%f38, [%rd6+8];
	add.f32 	%f39, %f37, %f38;
	ld.global.f32 	%f40, [%rd6+12];
	add.f32 	%f41, %f39, %f40;
	ld.global.f32 	%f42, [%rd6+16];
	add.f32 	%f43, %f41, %f42;
	ld.global.f32 	%f44, [%rd6+20];
	add.f32 	%f45, %f43, %f44;
	ld.global.f32 	%f46, [%rd6+24];
	add.f32 	%f47, %f45, %f46;
	ld.global.f32 	%f48, [%rd6+28];
	add.f32 	%f84, %f47, %f48;
	add.s32 	%r36, %r36, 16;
	add.s32 	%r35, %r35, 16;
	setp.ne.s32 	%p4, %r36, 0;
	@%p4 bra 	$L__BB1_4;
$L__BB1_5:
	setp.eq.s32 	%p5, %r4, 0;
	@%p5 bra 	$L__BB1_14;
	and.b32  	%r12, %r2, 7;
	setp.lt.u32 	%p6, %r4, 8;
	@%p6 bra 	$L__BB1_8;
	add.s32 	%r33, %r38, %r3;
	mul.wide.s32 	%rd7, %r33, 4;
	add.s64 	%rd8, %rd1, %rd7;
	ld.global.f32 	%f50, [%rd8];
	add.f32 	%f51, %f84, %f50;
	ld.global.f32 	%f52, [%rd8+4];
	add.f32 	%f53, %f51, %f52;
	ld.global.f32 	%f54, [%rd8+8];
	add.f32 	%f55, %f53, %f54;
	ld.global.f32 	%f56, [%rd8+12];
	add.f32 	%f57, %f55, %f56;
	ld.global.f32 	%f58, [%rd8+16];
	add.f32 	%f59, %f57, %f58;
	ld.global.f32 	%f60, [%rd8+20];
	add.f32 	%f61, %f59, %f60;
	ld.global.f32 	%f62, [%rd8+24];
	add.f32 	%f63, %f61, %f62;
	ld.global.f32 	%f64, [%rd8+28];
	add.f32 	%f84, %f63, %f64;
	add.s32 	%r38, %r38, 8;
$L__BB1_8:
	setp.eq.s32 	%p7, %r12, 0;
	@%p7 bra 	$L__BB1_14;
	and.b32  	%r15, %r2, 3;
	setp.lt.u32 	%p8, %r12, 4;
	@%p8 bra 	$L__BB1_11;
	add.s32 	%r34, %r38, %r3;
	mul.wide.s32 	%rd9, %r34, 4;
	add.s64 	%rd10, %rd1, %rd9;
	ld.global.f32 	%f66, [%rd10];
	add.f32 	%f67, %f84, %f66;
	ld.global.f32 	%f68, [%rd10+4];
	add.f32 	%f69, %f67, %f68;
	ld.global.f32 	%f70, [%rd10+8];
	add.f32 	%f71, %f69, %f70;
	ld.global.f32 	%f72, [%rd10+12];
	add.f32 	%f84, %f71, %f72;
	add.s32 	%r38, %r38, 4;
$L__BB1_11:
	setp.eq.s32 	%p9, %r15, 0;
	@%p9 bra 	$L__BB1_14;
	add.s32 	%r41, %r38, %r3;
	neg.s32 	%r40, %r15;
$L__BB1_13:
	.pragma "nounroll";
	mul.wide.s32 	%rd11, %r41, 4;
	add.s64 	%rd12, %rd1, %rd11;
	ld.global.f32 	%f73, [%rd12];
	add.f32 	%f84, %f84, %f73;
	add.s32 	%r41, %r41, 1;
	add.s32 	%r40, %r40, 1;
	setp.ne.s32 	%p10, %r40, 0;
	@%p10 bra 	$L__BB1_13;
$L__BB1_14:
	cvt.rn.f32.s32 	%f74, %r2;
	div.rn.f32 	%f75, %f84, %f74;
	cvta.to.global.u64 	%rd13, %rd3;
	mul.wide.s32 	%rd14, %r1, 4;
	add.s64 	%rd15, %rd13, %rd14;
	st.global.f32 	[%rd15], %f75;
$L__BB1_15:
	ret;

}
	// .globl	_Z22compute_inv_var_kernelPKfS0_Pfiiii
.visible .entry _Z22compute_inv_var_kernelPKfS0_Pfiiii(
	.param .u64 .ptr .align 1 _Z22compute_inv_var_kernelPKfS0_Pfiiii_param_0,
	.param .u64 .ptr .align 1 _Z22compute_inv_var_kernelPKfS0_Pfiiii_param_1,
	.param .u64 .ptr .align 1 _Z22compute_inv_var_kernelPKfS0_Pfiiii_param_2,
	.param .u32 _Z22compute_inv_var_kernelPKfS0_Pfiiii_param_3,
	.param .u32 _Z22compute_inv_var_kernelPKfS0_Pfiiii_param_4,
	.param .u32 _Z22compute_inv_var_kernelPKfS0_Pfiiii_param_5,
	.param .u32 _Z22compute_inv_var_kernelPKfS0_Pfiiii_param_6
)
{
	.reg .pred 	%p<11>;
	.reg .b32 	%r<42>;
	.reg .b32 	%f<118>;
	.reg .b64 	%rd<20>;

	ld.param.u64 	%rd5, [_Z22compute_inv_var_kernelPKfS0_Pfiiii_param_0];
	ld.param.u64 	%rd3, [_Z22compute_inv_var_kernelPKfS0_Pfiiii_param_1];
	ld.param.u64 	%rd4, [_Z22compute_inv_var_kernelPKfS0_Pfiiii_param_2];
	ld.param.u32 	%r24, [_Z22compute_inv_var_kernelPKfS0_Pfiiii_param_3];
	ld.param.u32 	%r27, [_Z22compute_inv_var_kernelPKfS0_Pfiiii_param_4];
	ld.param.u32 	%r25, [_Z22compute_inv_var_kernelPKfS0_Pfiiii_param_5];
	ld.param.u32 	%r26, [_Z22compute_inv_var_kernelPKfS0_Pfiiii_param_6];
	cvta.to.global.u64 	%rd1, %rd5;
	mov.u32 	%r28, %ctaid.x;
	mov.u32 	%r29, %ntid.x;
	mov.u32 	%r30, %tid.x;
	mad.lo.s32 	%r1, %r28, %r29, %r30;
	setp.ge.s32 	%p1, %r1, %r27;
	@%p1 bra 	$L__BB2_15;
	mul.lo.s32 	%r31, %r25, %r24;
	mul.lo.s32 	%r2, %r31, %r26;
	setp.lt.s32 	%p2, %r2, 1;
	mov.f32 	%f117, 0f00000000;
	@%p2 bra 	$L__BB2_14;
	mul.lo.s32 	%r3, %r2, %r1;
	cvta.to.global.u64 	%rd6, %rd3;
	mul.wide.s32 	%rd7, %r1, 4;
	add.s64 	%rd8, %rd6, %rd7;
	ld.global.f32 	%f1, [%rd8];
	and.b32  	%r4, %r2, 15;
	setp.lt.u32 	%p3, %r2, 16;
	mov.f32 	%f117, 0f00000000;
	mov.b32 	%r38, 0;
	@%p3 bra 	$L__BB2_5;
	and.b32  	%r38, %r2, 2147483632;
	neg.s32 	%r36, %r38;
	add.s64 	%rd2, %rd1, 32;
	mov.f32 	%f117, 0f00000000;
	mov.u32 	%r35, %r3;
$L__BB2_4:
	.pragma "nounroll";
	mul.wide.s32 	%rd9, %r35, 4;
	add.s64 	%rd10, %rd2, %rd9;
	ld.global.f32 	%f19, [%rd10+-32];
	sub.f32 	%f20, %f19, %f1;
	fma.rn.f32 	%f21, %f20, %f20, %f117;
	ld.global.f32 	%f22, [%rd10+-28];
	sub.f32 	%f23, %f22, %f1;
	fma.rn.f32 	%f24, %f23, %f23, %f21;
	ld.global.f32 	%f25, [%rd10+-24];
	sub.f32 	%f26, %f25, %f1;
	fma.rn.f32 	%f27, %f26, %f26, %f24;
	ld.global.f32 	%f28, [%rd10+-20];
	sub.f32 	%f29, %f28, %f1;
	fma.rn.f32 	%f30, %f29, %f29, %f27;
	ld.global.f32 	%f31, [%rd10+-16];
	sub.f32 	%f32, %f31, %f1;
	fma.rn.f32 	%f33, %f32, %f32, %f30;
	ld.global.f32 	%f34, [%rd10+-12];
	sub.f32 	%f35, %f34, %f1;
	fma.rn.f32 	%f36, %f35, %f35, %f33;
	ld.global.f32 	%f37, [%rd10+-8];
	sub.f32 	%f38, %f37, %f1;
	fma.rn.f32 	%f39, %f38, %f38, %f36;
	ld.global.f32 	%f40, [%rd10+-4];
	sub.f32 	%f41, %f40, %f1;
	fma.rn.f32 	%f42, %f41, %f41, %f39;
	ld.global.f32 	%f43, [%rd10];
	sub.f32 	%f44, %f43, %f1;
	fma.rn.f32 	%f45, %f44, %f44, %f42;
	ld.global.f32 	%f46, [%rd10+4];
	sub.f32 	%f47, %f46, %f1;
	fma.rn.f32 	%f48, %f47, %f47, %f45;
	ld.global.f32 	%f49, [%rd10+8];
	sub.f32 	%f50, %f49, %f1;
	fma.rn.f32 	%f51, %f50, %f50, %f48;
	ld.global.f32 	%f52, [%rd10+12];
	sub.f32 	%f53, %f52, %f1;
	fma.rn.f32 	%f54, %f53, %f53, %f51;
	ld.global.f32 	%f55, [%rd10+16];
	sub.f32 	%f56, %f55, %f1;
	fma.rn.f32 	%f57, %f56, %f56, %f54;
	ld.global.f32 	%f58, [%rd10+20];
	sub.f32 	%f59, %f58, %f1;
	fma.rn.f32 	%f60, %f59, %f59, %f57;
	ld.global.f32 	%f61, [%rd10+24];
	sub.f32 	%f62, %f61, %f1;
	fma.rn.f32 	%f63, %f62, %f62, %f60;
	ld.global.f32 	%f64, [%rd10+28];
	sub.f32 	%f65, %f64, %f1;
	fma.rn.f32 	%f117, %f65, %f65, %f63;
	add.s32 	%r36, %r36, 16;
	add.s32 	%r35, %r35, 16;
	setp.ne.s32 	%p4, %r36, 0;
	@%p4 bra 	$L__BB2_4;
$L__BB2_5:
	setp.eq.s32 	%p5, %r4, 0;
	@%p5 bra 	$L__BB2_14;
	and.b32  	%r12, %r2, 7;
	setp.lt.u32 	%p6, %r4, 8;
	@%p6 bra 	$L__BB2_8;
	add.s32 	%r33, %r38, %r3;
	mul.wide.s32 	%rd11, %r33, 4;
	add.s64 	%rd12, %rd1, %rd11;
	ld.global.f32 	%f67, [%rd12];
	sub.f32 	%f68, %f67, %f1;
	fma.rn.f32 	%f69, %f68, %f68, %f117;
	ld.global.f32 	%f70, [%rd12+4];
	sub.f32 	%f71, %f70, %f1;
	fma.rn.f32 	%f72, %f71, %f71, %f69;
	ld.global.f32 	%f73, [%rd12+8];
	sub.f32 	%f74, %f73, %f1;
	fma.rn.f32 	%f75, %f74, %f74, %f72;
	ld.global.f32 	%f76, [%rd12+12];
	sub.f32 	%f77, %f76, %f1;
	fma.rn.f32 	%f78, %f77, %f77, %f75;
	ld.global.f32 	%f79, [%rd12+16];
	sub.f32 	%f80, %f79, %f1;
	fma.rn.f32 	%f81, %f80, %f80, %f78;
	ld.global.f32 	%f82, [%rd12+20];
	sub.f32 	%f83, %f82, %f1;
	fma.rn.f32 	%f84, %f83, %f83, %f81;
	ld.global.f32 	%f85, [%rd12+24];
	sub.f32 	%f86, %f85, %f1;
	fma.rn.f32 	%f87, %f86, %f86, %f84;
	ld.global.f32 	%f88, [%rd12+28];
	sub.f32 	%f89, %f88, %f1;
	fma.rn.f32 	%f117, %f89, %f89, %f87;
	add.s32 	%r38, %r38, 8;
$L__BB2_8:
	setp.eq.s32 	%p7, %r12, 0;
	@%p7 bra 	$L__BB2_14;
	and.b32  	%r15, %r2, 3;
	setp.lt.u32 	%p8, %r12, 4;
	@%p8 bra 	$L__BB2_11;
	add.s32 	%r34, %r38, %r3;
	mul.wide.s32 	%rd13, %r34, 4;
	add.s64 	%rd14, %rd1, %rd13;
	ld.global.f32 	%f91, [%rd14];
	sub.f32 	%f92, %f91, %f1;
	fma.rn.f32 	%f93, %f92, %f92, %f117;
	ld.global.f32 	%f94, [%rd14+4];
	sub.f32 	%f95, %f94, %f1;
	fma.rn.f32 	%f96, %f95, %f95, %f93;
	ld.global.f32 	%f97, [%rd14+8];
	sub.f32 	%f98, %f97, %f1;
	fma.rn.f32 	%f99, %f98, %f98, %f96;
	ld.global.f32 	%f100, [%rd14+12];
	sub.f32 	%f101, %f100, %f1;
	fma.rn.f32 	%f117, %f101, %f101, %f99;
	add.s32 	%r38, %r38, 4;
$L__BB2_11:
	setp.eq.s32 	%p9, %r15, 0;
	@%p9 bra 	$L__BB2_14;
	add.s32 	%r41, %r38, %r3;
	neg.s32 	%r40, %r15;
$L__BB2_13:
	.pragma "nounroll";
	mul.wide.s32 	%rd15, %r41, 4;
	add.s64 	%rd16, %rd1, %rd15;
	ld.global.f32 	%f102, [%rd16];
	sub.f32 	%f103, %f102, %f1;
	fma.rn.f32 	%f117, %f103, %f103, %f117;
	add.s32 	%r41, %r41, 1;
	add.s32 	%r40, %r40, 1;
	setp.ne.s32 	%p10, %r40, 0;
	@%p10 bra 	$L__BB2_13;
$L__BB2_14:
	cvt.rn.f32.s32 	%f104, %r2;
	div.rn.f32 	%f105, %f117, %f104;
	add.f32 	%f106, %f105, 0f3727C5AC;
	sqrt.rn.f32 	%f107, %f106;
	rcp.rn.f32 	%f108, %f107;
	cvta.to.global.u64 	%rd17, %rd4;
	mul.wide.s32 	%rd18, %r1, 4;
	add.s64 	%rd19, %rd17, %rd18;
	st.global.f32 	[%rd19], %f108;
$L__BB2_15:
	ret;

}


// ===== COMPILED SASS (sm_100) =====

	.target	sm_100

	.elftype	@"ET_EXEC"


//--------------------- .note.nv.tkinfo           --------------------------
	.section	.note.nv.tkinfo,"",@"SHT_NOTE"
	.sectionflags	@"SHF_NOTE_NV_TKINFO"
	.tkinfo
        /*0018*/ 	.word	0x00000002
        /*0030*/ 	.string	""
        /*0030*/ 	.string	"ptxas"
        /*0030*/ 	.string	"Cuda compilation tools, release 13.0, V13.0.88"
        /*0030*/ 	.string	"Build cuda_13.0.r13.0/compiler.36424714_0"
        /*0030*/ 	.string	"-arch sm_100 -m 64 "



//--------------------- .note.nv.cuinfo           --------------------------
	.section	.note.nv.cuinfo,"",@"SHT_NOTE"
	.sectionflags	@"SHF_NOTE_NV_CUINFO"
        /*0018*/ 	.short	0x0002
        /*001a*/ 	.short	0x0064
        /*001c*/ 	.short	0x0082
	.zero		2


//--------------------- .nv.info                  --------------------------
	.section	.nv.info,"",@"SHT_CUDA_INFO"
	.align	4


	//----- nvinfo : EIATTR_REGCOUNT
	.align		4
        /*0000*/ 	.byte	0x04, 0x2f
        /*0002*/ 	.short	(.L_1 - .L_0)
	.align		4
.L_0:
        /*0004*/ 	.word	index@(_Z17layer_norm_kernelPKfS0_S0_PfS0_S0_iiii)
        /*0008*/ 	.word	0x00000012


	//----- nvinfo : EIATTR_FRAME_SIZE
	.align		4
.L_1:
        /*000c*/ 	.byte	0x04, 0x11
        /*000e*/ 	.short	(.L_3 - .L_2)
	.align		4
.L_2:
        /*0010*/ 	.word	index@(_Z17layer_norm_kernelPKfS0_S0_PfS0_S0_iiii)
        /*0014*/ 	.word	0x00000000


	//----- nvinfo : EIATTR_REGCOUNT
	.align		4
.L_3:
        /*0018*/ 	.byte	0x04, 0x2f
        /*001a*/ 	.short	(.L_5 - .L_4)
	.align		4
.L_4:
        /*001c*/ 	.word	index@(_Z19compute_mean_kernelPKfPfiiii)
        /*0020*/ 	.word	0x0000001f


	//----- nvinfo : EIATTR_FRAME_SIZE
	.align		4
.L_5:
        /*0024*/ 	.byte	0x04, 0x11
        /*0026*/ 	.short	(.L_7 - .L_6)
	.align		4
.L_6:
        /*0028*/ 	.word	index@($__internal_3_$__cuda_sm3x_div_rn_noftz_f32_slowpath)
        /*002c*/ 	.word	0x00000000


	//----- nvinfo : EIATTR_FRAME_SIZE
	.align		4
.L_7:
        /*0030*/ 	.byte	0x04, 0x11
        /*0032*/ 	.short	(.L_9 - .L_8)
	.align		4
.L_8:
        /*0034*/ 	.word	index@(_Z19compute_mean_kernelPKfPfiiii)
        /*0038*/ 	.word	0x00000000


	//----- nvinfo : EIATTR_REGCOUNT
	.align		4
.L_9:
        /*003c*/ 	.byte	0x04, 0x2f
        /*003e*/ 	.short	(.L_11 - .L_10)
	.align		4
.L_10:
        /*0040*/ 	.word	index@(_Z22compute_inv_var_kernelPKfS0_Pfiiii)
        /*0044*/ 	.word	0x00000020


	//----- nvinfo : EIATTR_FRAME_SIZE
	.align		4
.L_11:
        /*0048*/ 	.byte	0x04, 0x11
        /*004a*/ 	.short	(.L_13 - .L_12)
	.align		4
.L_12:
        /*004c*/ 	.word	index@($__internal_2_$__cuda_sm3x_div_rn_noftz_f32_slowpath)
        /*0050*/ 	.word	0x00000000


	//----- nvinfo : EIATTR_FRAME_SIZE
	.align		4
.L_13:
        /*0054*/ 	.byte	0x04, 0x11
        /*0056*/ 	.short	(.L_15 - .L_14)
	.align		4
.L_14:
        /*0058*/ 	.word	index@($__internal_1_$__cuda_sm20_sqrt_rn_f32_slowpath)
        /*005c*/ 	.word	0x00000000


	//----- nvinfo : EIATTR_FRAME_SIZE
	.align		4
.L_15:
        /*0060*/ 	.byte	0x04, 0x11
        /*0062*/ 	.short	(.L_17 - .L_16)
	.align		4
.L_16:
        /*0064*/ 	.word	index@($__internal_0_$__cuda_sm20_rcp_rn_f32_slowpath)
        /*0068*/ 	.word	0x00000000


	//----- nvinfo : EIATTR_FRAME_SIZE
	.align		4
.L_17:
        /*006c*/ 	.byte	0x04, 0x11
        /*006e*/ 	.short	(.L_19 - .L_18)
	.align		4
.L_18:
        /*0070*/ 	.word	index@(_Z22compute_inv_var_kernelPKfS0_Pfiiii)
        /*0074*/ 	.word	0x00000000


	//----- nvinfo : EIATTR_MIN_STACK_SIZE
	.align		4
.L_19:
        /*0078*/ 	.byte	0x04, 0x12
        /*007a*/ 	.short	(.L_21 - .L_20)
	.align		4
.L_20:
        /*007c*/ 	.word	index@(_Z22compute_inv_var_kernelPKfS0_Pfiiii)
        /*0080*/ 	.word	0x00000000


	//----- nvinfo : EIATTR_MIN_STACK_SIZE
	.align		4
.L_21:
        /*0084*/ 	.byte	0x04, 0x12
        /*0086*/ 	.short	(.L_23 - .L_22)
	.align		4
.L_22:
        /*0088*/ 	.word	index@(_Z19compute_mean_kernelPKfPfiiii)
        /*008c*/ 	.word	0x00000000


	//----- nvinfo : EIATTR_MIN_STACK_SIZE
	.align		4
.L_23:
        /*0090*/ 	.byte	0x04, 0x12
        /*0092*/ 	.short	(.L_25 - .L_24)
	.align		4
.L_24:
        /*0094*/ 	.word	index@(_Z17layer_norm_kernelPKfS0_S0_PfS0_S0_iiii)
        /*0098*/ 	.word	0x00000000
.L_25:


//--------------------- .nv.compat                --------------------------
	.section	.nv.compat,"",@"SHT_CUDA_COMPAT_INFO"
	.align	4
        /*0000*/ 	.byte	0x02, 0x09, 0x00, 0x00, 0x02, 0x02, 0x01, 0x00, 0x02, 0x05, 0x05, 0x00, 0x03, 0x07, 0x01, 0x01
        /*0010*/ 	.byte	0x02, 0x03, 0x00, 0x00, 0x02, 0x06, 0x01, 0x00, 0x04, 0x0b, 0x08, 0x00, 0x01, 0x00, 0x00, 0x00
        /*0020*/ 	.byte	0x00, 0x00, 0x00, 0x00


//--------------------- .nv.info._Z22compute_inv_var_kernelPKfS0_Pfiiii --------------------------
	.section	.nv.info._Z22compute_inv_var_kernelPKfS0_Pfiiii,"",@"SHT_CUDA_INFO"
	.sectionflags	@""
	.align	4


	//----- nvinfo : EIATTR_CUDA_API_VERSION
	.align		4
        /*0000*/ 	.byte	0x04, 0x37
        /*0002*/ 	.short	(.L_27 - .L_26)
.L_26:
        /*0004*/ 	.word	0x00000082


	//----- nvinfo : EIATTR_KPARAM_INFO
	.align		4
.L_27:
        /*0008*/ 	.byte	0x04, 0x17
        /*000a*/ 	.short	(.L_29 - .L_28)
.L_28:
        /*000c*/ 	.word	0x00000000
        /*0010*/ 	.short	0x0006
        /*0012*/ 	.short	0x0024
        /*0014*/ 	.byte	0x00, 0xf0, 0x11, 0x00


	//----- nvinfo : EIATTR_KPARAM_INFO
	.align		4
.L_29:
        /*0018*/ 	.byte	0x04, 0x17
        /*001a*/ 	.short	(.L_31 - .L_30)
.L_30:
        /*001c*/ 	.word	0x00000000
        /*0020*/ 	.short	0x0005
        /*0022*/ 	.short	0x0020
        /*0024*/ 	.byte	0x00, 0xf0, 0x11, 0x00


	//----- nvinfo : EIATTR_KPARAM_INFO
	.align		4
.L_31:
        /*0028*/ 	.byte	0x04, 0x17
        /*002a*/ 	.short	(.L_33 - .L_32)
.L_32:
        /*002c*/ 	.word	0x00000000
        /*0030*/ 	.short	0x0004
        /*0032*/ 	.short	0x001c
        /*0034*/ 	.byte	0x00, 0xf0, 0x11, 0x00


	//----- nvinfo : EIATTR_KPARAM_INFO
	.align		4
.L_33:
        /*0038*/ 	.byte	0x04, 0x17
        /*003a*/ 	.short	(.L_35 - .L_34)
.L_34:
        /*003c*/ 	.word	0x00000000
        /*0040*/ 	.short	0x0003
        /*0042*/ 	.short	0x0018
        /*0044*/ 	.byte	0x00, 0xf0, 0x11, 0x00


	//----- nvinfo : EIATTR_KPARAM_INFO
	.align		4
.L_35:
        /*0048*/ 	.byte	0x04, 0x17
        /*004a*/ 	.short	(.L_37 - .L_36)
.L_36:
        /*004c*/ 	.word	0x00000000
        /*0050*/ 	.short	0x0002
        /*0052*/ 	.short	0x0010
        /*0054*/ 	.byte	0x00, 0xf5, 0x21, 0x00


	//----- nvinfo : EIATTR_KPARAM_INFO
	.align		4
.L_37:
        /*0058*/ 	.byte	0x04, 0x17
        /*005a*/ 	.short	(.L_39 - .L_38)
.L_38:
        /*005c*/ 	.word	0x00000000
        /*0060*/ 	.short	0x0001
        /*0062*/ 	.short	0x0008
        /*0064*/ 	.byte	0x00, 0xf5, 0x21, 0x00


	//----- nvinfo : EIATTR_KPARAM_INFO
	.align		4
.L_39:
        /*0068*/ 	.byte	0x04, 0x17
        /*006a*/ 	.short	(.L_41 - .L_40)
.L_40:
        /*006c*/ 	.word	0x00000000
        /*0070*/ 	.short	0x0000
        /*0072*/ 	.short	0x0000
        /*0074*/ 	.byte	0x00, 0xf5, 0x21, 0x00


	//----- nvinfo : EIATTR_SPARSE_MMA_MASK
	.align		4
.L_41:
        /*0078*/ 	.byte	0x03, 0x50
        /*007a*/ 	.short	0x0000


	//----- nvinfo : EIATTR_MAXREG_COUNT
	.align		4
        /*007c*/ 	.byte	0x03, 0x1b
        /*007e*/ 	.short	0x00ff


	//----- nvinfo : EIATTR_MERCURY_ISA_VERSION
	.align		4
        /*0080*/ 	.byte	0x03, 0x5f
        /*0082*/ 	.short	0x0101


	//----- nvinfo : EIATTR_VRC_CTA_INIT_COUNT
	.align		4
        /*0084*/ 	.byte	0x02, 0x4a
	.zero		1
	.zero		1


	//----- nvinfo : EIATTR_EXIT_INSTR_OFFSETS
	.align		4
        /*0088*/ 	.byte	0x04, 0x1c
        /*008a*/ 	.short	(.L_43 - .L_42)


	//   ....[0]....
.L_42:
        /*008c*/ 	.word	0x00000070


	//   ....[1]....
        /*0090*/ 	.word	0x00000c80


	//----- nvinfo : EIATTR_CRS_STACK_SIZE
	.align		4
.L_43:
        /*0094*/ 	.byte	0x04, 0x1e
        /*0096*/ 	.short	(.L_45 - .L_44)
.L_44:
        /*0098*/ 	.word	0x00000000


	//----- nvinfo : EIATTR_CBANK_PARAM_SIZE
	.align		4
.L_45:
        /*009c*/ 	.byte	0x03, 0x19
        /*009e*/ 	.short	0x0028


	//----- nvinfo : EIATTR_PARAM_CBANK
	.align		4
        /*00a0*/ 	.byte	0x04, 0x0a
        /*00a2*/ 	.short	(.L_47 - .L_46)
	.align		4
.L_46:
        /*00a4*/ 	.word	index@(.nv.constant0._Z22compute_inv_var_kernelPKfS0_Pfiiii)
        /*00a8*/ 	.short	0x0380
        /*00aa*/ 	.short	0x0028


	//----- nvinfo : EIATTR_SW_WAR
	.align		4
.L_47:
        /*00ac*/ 	.byte	0x04, 0x36
        /*00ae*/ 	.short	(.L_49 - .L_48)
.L_48:
        /*00b0*/ 	.word	0x00000008
.L_49:


//--------------------- .nv.info._Z19compute_mean_kernelPKfPfiiii --------------------------
	.section	.nv.info._Z19compute_mean_kernelPKfPfiiii,"",@"SHT_CUDA_INFO"
	.sectionflags	@""
	.align	4


	//----- nvinfo : EIATTR_CUDA_API_VERSION
	.align		4
        /*0000*/ 	.byte	0x04, 0x37
        /*0002*/ 	.short	(.L_51 - .L_50)
.L_50:
        /*0004*/ 	.word	0x00000082


	//----- nvinfo : EIATTR_KPARAM_INFO
	.align		4
.L_51:
        /*0008*/ 	.byte	0x04, 0x17
        /*000a*/ 	.short	(.L_53 - .L_52)
.L_52:
        /*000c*/ 	.word	0x00000000
        /*0010*/ 	.short	0x0005
        /*0012*/ 	.short	0x001c
        /*0014*/ 	.byte	0x00, 0xf0, 0x11, 0x00


	//----- nvinfo : EIATTR_KPARAM_INFO
	.align		4
.L_53:
        /*0018*/ 	.byte	0x04, 0x17
        /*001a*/ 	.short	(.L_55 - .L_54)
.L_54:
        /*001c*/ 	.word	0x00000000
        /*0020*/ 	.short	0x0004
        /*0022*/ 	.short	0x0018
        /*0024*/ 	.byte	0x00, 0xf0, 0x11, 0x00


	//----- nvinfo : EIATTR_KPARAM_INFO
	.align		4
.L_55:
        /*0028*/ 	.byte	0x04, 0x17
        /*002a*/ 	.short	(.L_57 - .L_56)
.L_56:
        /*002c*/ 	.word	0x00000000
        /*0030*/ 	.short	0x0003
        /*0032*/ 	.short	0x0014
        /*0034*/ 	.byte	0x00, 0xf0, 0x11, 0x00


	//----- nvinfo : EIATTR_KPARAM_INFO
	.align		4
.L_57:
        /*0038*/ 	.byte	0x04, 0x17
        /*003a*/ 	.short	(.L_59 - .L_58)
.L_58:
        /*003c*/ 	.word	0x00000000
        /*0040*/ 	.short	0x0002
        /*0042*/ 	.short	0x0010
        /*0044*/ 	.byte	0x00, 0xf0, 0x11, 0x00


	//----- nvinfo : EIATTR_KPARAM_INFO
	.align		4
.L_59:
        /*0048*/ 	.byte	0x04, 0x17
        /*004a*/ 	.short	(.L_61 - .L_60)
.L_60:
        /*004c*/ 	.word	0x00000000
        /*0050*/ 	.short	0x0001
        /*0052*/ 	.short	0x0008
        /*0054*/ 	.byte	0x00, 0xf5, 0x21, 0x00


	//----- nvinfo : EIATTR_KPARAM_INFO
	.align		4
.L_61:
        /*0058*/ 	.byte	0x04, 0x17
        /*005a*/ 	.short	(.L_63 - .L_62)
.L_62:
        /*005c*/ 	.word	0x00000000
        /*0060*/ 	.short	0x0000
        /*0062*/ 	.short	0x0000
        /*0064*/ 	.byte	0x00, 0xf5, 0x21, 0x00


	//----- nvinfo : EIATTR_SPARSE_MMA_MASK
	.align		4
.L_63:
        /*0068*/ 	.byte	0x03, 0x50
        /*006a*/ 	.short	0x0000


	//----- nvinfo : EIATTR_MAXREG_COUNT
	.align		4
        /*006c*/ 	.byte	0x03, 0x1b
        /*006e*/ 	.short	0x00ff


	//----- nvinfo : EIATTR_MERCURY_ISA_VERSION
	.align		4
        /*0070*/ 	.byte	0x03, 0x5f
        /*0072*/ 	.short	0x0101


	//----- nvinfo : EIATTR_VRC_CTA_INIT_COUNT
	.align		4
        /*0074*/ 	.byte	0x02, 0x4a
	.zero		1
	.zero		1


	//----- nvinfo : EIATTR_EXIT_INSTR_OFFSETS
	.align		4
        /*0078*/ 	.byte	0x04, 0x1c
        /*007a*/ 	.short	(.L_65 - .L_64)


	//   ....[0]....
.L_64:
        /*007c*/ 	.word	0x00000070


	//   ....[1]....
        /*0080*/ 	.word	0x000008b0


	//----- nvinfo : EIATTR_CRS_STACK_SIZE
	.align		4
.L_65:
        /*0084*/ 	.byte	0x04, 0x1e
        /*0086*/ 	.short	(.L_67 - .L_66)
.L_66:
        /*0088*/ 	.word	0x00000000


	//----- nvinfo : EIATTR_CBANK_PARAM_SIZE
	.align		4
.L_67:
        /*008c*/ 	.byte	0x03, 0x19
        /*008e*/ 	.short	0x0020


	//----- nvinfo : EIATTR_PARAM_CBANK
	.align		4
        /*0090*/ 	.byte	0x04, 0x0a
        /*0092*/ 	.short	(.L_69 - .L_68)
	.align		4
.L_68:
        /*0094*/ 	.word	index@(.nv.constant0._Z19compute_mean_kernelPKfPfiiii)
        /*0098*/ 	.short	0x0380
        /*009a*/ 	.short	0x0020


	//----- nvinfo : EIATTR_SW_WAR
	.align		4
.L_69:
        /*009c*/ 	.byte	0x04, 0x36
        /*009e*/ 	.short	(.L_71 - .L_70)
.L_70:
        /*00a0*/ 	.word	0x00000008
.L_71:


//--------------------- .nv.info._Z17layer_norm_kernelPKfS0_S0_PfS0_S0_iiii --------------------------
	.section	.nv.info._Z17layer_norm_kernelPKfS0_S0_PfS0_S0_iiii,"",@"SHT_CUDA_INFO"
	.sectionflags	@""
	.align	4


	//----- nvinfo : EIATTR_CUDA_API_VERSION
	.align		4
        /*0000*/ 	.byte	0x04, 0x37
        /*0002*/ 	.short	(.L_73 - .L_72)
.L_72:
        /*0004*/ 	.word	0x00000082


	//----- nvinfo : EIATTR_KPARAM_INFO
	.align		4
.L_73:
        /*0008*/ 	.byte	0x04, 0x17
        /*000a*/ 	.short	(.L_75 - .L_74)
.L_74:
        /*000c*/ 	.word	0x00000000
        /*0010*/ 	.short	0x0009
        /*0012*/ 	.short	0x003c
        /*0014*/ 	.byte	0x00, 0xf0, 0x11, 0x00


	//----- nvinfo : EIATTR_KPARAM_INFO
	.align		4
.L_75:
        /*0018*/ 	.byte	0x04, 0x17
        /*001a*/ 	.short	(.L_77 - .L_76)
.L_76:
        /*001c*/ 	.word	0x00000000
        /*0020*/ 	.short	0x0008
        /*0022*/ 	.short	0x0038
        /*0024*/ 	.byte	0x00, 0xf0, 0x11, 0x00


	//----- nvinfo : EIATTR_KPARAM_INFO
	.align		4
.L_77:
        /*0028*/ 	.byte	0x04, 0x17
        /*002a*/ 	.short	(.L_79 - .L_78)
.L_78:
        /*002c*/ 	.word	0x00000000
        /*0030*/ 	.short	0x0007
        /*0032*/ 	.short	0x0034
        /*0034*/ 	.byte	0x00, 0xf0, 0x11, 0x00


	//----- nvinfo : EIATTR_KPARAM_INFO
	.align		4
.L_79:
        /*0038*/ 	.byte	0x04, 0x17
        /*003a*/ 	.short	(.L_81 - .L_80)
.L_80:
        /*003c*/ 	.word	0x00000000
        /*0040*/ 	.short	0x0006
        /*0042*/ 	.short	0x0030
        /*0044*/ 	.byte	0x00, 0xf0, 0x11, 0x00


	//----- nvinfo : EIATTR_KPARAM_INFO
	.align		4
.L_81:
        /*0048*/ 	.byte	0x04, 0x17
        /*004a*/ 	.short	(.L_83 - .L_82)
.L_82:
        /*004c*/ 	.word	0x00000000
        /*0050*/ 	.short	0x0005
        /*0052*/ 	.short	0x0028
        /*0054*/ 	.byte	0x00, 0xf5, 0x21, 0x00


	//----- nvinfo : EIATTR_KPARAM_INFO
	.align		4
.L_83:
        /*0058*/ 	.byte	0x04, 0x17
        /*005a*/ 	.short	(.L_85 - .L_84)
.L_84:
        /*005c*/ 	.word	0x00000000
        /*0060*/ 	.short	0x0004
        /*0062*/ 	.short	0x0020
        /*0064*/ 	.byte	0x00, 0xf5, 0x21, 0x00


	//----- nvinfo : EIATTR_KPARAM_INFO
	.align		4
.L_85:
        /*0068*/ 	.byte	0x04, 0x17
        /*006a*/ 	.short	(.L_87 - .L_86)
.L_86:
        /*006c*/ 	.word	0x00000000
        /*0070*/ 	.short	0x0003
        /*0072*/ 	.short	0x0018
        /*0074*/ 	.byte	0x00, 0xf5, 0x21, 0x00


	//----- nvinfo : EIATTR_KPARAM_INFO
	.align		4
.L_87:
        /*0078*/ 	.byte	0x04, 0x17
        /*007a*/ 	.short	(.L_89 - .L_88)
.L_88:
        /*007c*/ 	.word	0x00000000
        /*0080*/ 	.short	0x0002
        /*0082*/ 	.short	0x0010
        /*0084*/ 	.byte	0x00, 0xf5, 0x21, 0x00


	//----- nvinfo : EIATTR_KPARAM_INFO
	.align		4
.L_89:
        /*0088*/ 	.byte	0x04, 0x17
        /*008a*/ 	.short	(.L_91 - .L_90)
.L_90:
        /*008c*/ 	.word	0x00000000
        /*0090*/ 	.short	0x0001
        /*0092*/ 	.short	0x0008
        /*0094*/ 	.byte	0x00, 0xf5, 0x21, 0x00


	//----- nvinfo : EIATTR_KPARAM_INFO
	.align		4
.L_91:
        /*0098*/ 	.byte	0x04, 0x17
        /*009a*/ 	.short	(.L_93 - .L_92)
.L_92:
        /*009c*/ 	.word	0x00000000
        /*00a0*/ 	.short	0x0000
        /*00a2*/ 	.short	0x0000
        /*00a4*/ 	.byte	0x00, 0xf5, 0x21, 0x00


	//----- nvinfo : EIATTR_SPARSE_MMA_MASK
	.align		4
.L_93:
        /*00a8*/ 	.byte	0x03, 0x50
        /*00aa*/ 	.short	0x0000


	//----- nvinfo : EIATTR_MAXREG_COUNT
	.align		4
        /*00ac*/ 	.byte	0x03, 0x1b
        /*00ae*/ 	.short	0x00ff


	//----- nvinfo : EIATTR_MERCURY_ISA_VERSION
	.align		4
        /*00b0*/ 	.byte	0x03, 0x5f
        /*00b2*/ 	.short	0x0101


	//----- nvinfo : EIATTR_VRC_CTA_INIT_COUNT
	.align		4
        /*00b4*/ 	.byte	0x02, 0x4a
	.zero		1
	.zero		1


	//----- nvinfo : EIATTR_EXIT_INSTR_OFFSETS
	.align		4
        /*00b8*/ 	.byte	0x04, 0x1c
        /*00ba*/ 	.short	(.L_95 - .L_94)


	//   ....[0]....
.L_94:
        /*00bc*/ 	.word	0x000000b0


	//   ....[1]....
        /*00c0*/ 	.word	0x00000520


	//----- nvinfo : EIATTR_CBANK_PARAM_SIZE
	.align		4
.L_95:
        /*00c4*/ 	.byte	0x03, 0x19
        /*00c6*/ 	.short	0x0040


	//----- nvinfo : EIATTR_PARAM_CBANK
	.align		4
        /*00c8*/ 	.byte	0x04, 0x0a
        /*00ca*/ 	.short	(.L_97 - .L_96)
	.align		4
.L_96:
        /*00cc*/ 	.word	index@(.nv.constant0._Z17layer_norm_kernelPKfS0_S0_PfS0_S0_iiii)
        /*00d0*/ 	.short	0x0380
        /*00d2*/ 	.short	0x0040


	//----- nvinfo : EIATTR_SW_WAR
	.align		4
.L_97:
        /*00d4*/ 	.byte	0x04, 0x36
        /*00d6*/ 	.short	(.L_99 - .L_98)
.L_98:
        /*00d8*/ 	.word	0x00000008
.L_99:


//--------------------- .nv.callgraph             --------------------------
	.section	.nv.callgraph,"",@"SHT_CUDA_CALLGRAPH"
	.align	4
	.sectionentsize	8
	.align		4
        /*0000*/ 	.word	0x00000000
	.align		4
        /*0004*/ 	.word	0xffffffff
	.align		4
        /*0008*/ 	.word	0x00000000
	.align		4
        /*000c*/ 	.word	0xfffffffe
	.align		4
        /*0010*/ 	.word	0x00000000
	.align		4
        /*0014*/ 	.word	0xfffffffd
	.align		4
        /*0018*/ 	.word	0x00000000
	.align		4
        /*001c*/ 	.word	0xfffffffc


//--------------------- .text._Z22compute_inv_var_kernelPKfS0_Pfiiii --------------------------
	.section	.text._Z22compute_inv_var_kernelPKfS0_Pfiiii,"ax",@progbits
	.align	128
        .global         _Z22compute_inv_var_kernelPKfS0_Pfiiii
        .type           _Z22compute_inv_var_kernelPKfS0_Pfiiii,@function
        .size           _Z22compute_inv_var_kernelPKfS0_Pfiiii,(.L_x_54 - _Z22compute_inv_var_kernelPKfS0_Pfiiii)
        .other          _Z22compute_inv_var_kernelPKfS0_Pfiiii,@"STO_CUDA_ENTRY STV_DEFAULT"
_Z22compute_inv_var_kernelPKfS0_Pfiiii:
.text._Z22compute_inv_var_kernelPKfS0_Pfiiii:
[----:B------:R-:W-:Y:S01]  /*0000*/  LDC R1, c[0x0][0x37c] ;  /* 0x0000df00ff017b82 */ /* 0x000fe20000000800 */
[----:B------:R-:W0:Y:S07]  /*0010*/  S2R R3, SR_TID.X ;  /* 0x0000000000037919 */ /* 0x000e2e0000002100 */
[----:B------:R-:W0:Y:S01]  /*0020*/  S2UR UR4, SR_CTAID.X ;  /* 0x00000000000479c3 */ /* 0x000e220000002500 */
[----:B------:R-:W1:Y:S07]  /*0030*/  LDCU UR5, c[0x0][0x39c] ;  /* 0x00007380ff0577ac */ /* 0x000e6e0008000800 */
[----:B------:R-:W0:Y:S02]  /*0040*/  LDC R4, c[0x0][0x360] ;  /* 0x0000d800ff047b82 */ /* 0x000e240000000800 */
[----:B0-----:R-:W-:-:S05]  /*0050*/  IMAD R4, R4, UR4, R3 ;  /* 0x0000000404047c24 */ /* 0x001fca000f8e0203 */
[----:B-1----:R-:W-:-:S13]  /*0060*/  ISETP.GE.AND P0, PT, R4, UR5, PT ;  /* 0x0000000504007c0c */ /* 0x002fda000bf06270 */
[----:B------:R-:W-:Y:S05]  /*0070*/  @P0 EXIT ;  /* 0x000000000000094d */ /* 0x000fea0003800000 */
[----:B------:R-:W0:Y:S01]  /*0080*/  LDCU UR6, c[0x0][0x398] ;  /* 0x00007300ff0677ac */ /* 0x000e220008000800 */
[----:B------:R-:W-:Y:S01]  /*0090*/  HFMA2 R5, -RZ, RZ, 0, 0 ;  /* 0x00000000ff057431 */ /* 0x000fe200000001ff */
[----:B------:R-:W0:Y:S01]  /*00a0*/  LDCU.64 UR4, c[0x0][0x3a0] ;  /* 0x00007400ff0477ac */ /* 0x000e220008000a00 */
[----:B------:R-:W1:Y:S01]  /*00b0*/  LDCU.64 UR10, c[0x0][0x358] ;  /* 0x00006b00ff0a77ac */ /* 0x000e620008000a00 */
[----:B0-----:R-:W-:-:S04]  /*00c0*/  UIMAD UR4, UR4, UR6, URZ ;  /* 0x00000006040472a4 */ /* 0x001fc8000f8e02ff */
[----:B------:R-:W-:-:S04]  /*00d0*/  UIMAD UR5, UR4, UR5, URZ ;  /* 0x00000005040572a4 */ /* 0x000fc8000f8e02ff */
[----:B------:R-:W-:-:S09]  /*00e0*/  UISETP.GE.AND UP0, UPT, UR5, 0x1, UPT ;  /* 0x000000010500788c */ /* 0x000fd2000bf06270 */
[----:B-1----:R-:W-:Y:S05]  /*00f0*/  BRA.U !UP0, `(.L_x_0) ;  /* 0x0000000908287547 */ /* 0x002fea000b800000 */
[----:B------:R-:W0:Y:S02]  /*0100*/  LDC.64 R2, c[0x0][0x388] ;  /* 0x0000e200ff027b82 */ /* 0x000e240000000a00 */
[----:B0-----:R-:W-:-:S05]  /*0110*/  IMAD.WIDE R2, R4, 0x4, R2 ;  /* 0x0000000404027825 */ /* 0x001fca00078e0202 */
[----:B------:R0:W5:Y:S01]  /*0120*/  LDG.E R0, desc[UR10][R2.64] ;  /* 0x0000000a02007981 */ /* 0x000162000c1e1900 */
[----:B------:R-:W-:Y:S02]  /*0130*/  UISETP.GE.U32.AND UP1, UPT, UR5, 0x10, UPT ;  /* 0x000000100500788c */ /* 0x000fe4000bf26070 */
[----:B------:R-:W-:Y:S01]  /*0140*/  IMAD R6, R4, UR5, RZ ;  /* 0x0000000504067c24 */ /* 0x000fe2000f8e02ff */
[----:B------:R-:W-:Y:S01]  /*0150*/  ULOP3.LUT UR8, UR5, 0xf, URZ, 0xc0, !UPT ;  /* 0x0000000f05087892 */ /* 0x000fe2000f8ec0ff */
[----:B------:R-:W-:Y:S01]  /*0160*/  MOV R5, RZ ;  /* 0x000000ff00057202 */ /* 0x000fe20000000f00 */
[----:B------:R-:W-:Y:S02]  /*0170*/  UMOV UR4, URZ ;  /* 0x000000ff00047c82 */ /* 0x000fe40008000000 */
[----:B------:R-:W-:Y:S02]  /*0180*/  UISETP.NE.AND UP0, UPT, UR8, URZ, UPT ;  /* 0x000000ff0800728c */ /* 0x000fe4000bf05270 */
[----:B0-----:R-:W-:Y:S09]  /*0190*/  BRA.U !UP1, `(.L_x_1) ;  /* 0x0000000109f87547 */ /* 0x001ff2000b800000 */
[----:B------:R-:W0:Y:S01]  /*01a0*/  LDCU.64 UR6, c[0x0][0x380] ;  /* 0x00007000ff0677ac */ /* 0x000e220008000a00 */
[----:B------:R-:W-:Y:S02]  /*01b0*/  MOV R5, RZ ;  /* 0x000000ff00057202 */ /* 0x000fe40000000f00 */
[----:B------:R-:W-:Y:S01]  /*01c0*/  MOV R7, R6 ;  /* 0x0000000600077202 */ /* 0x000fe20000000f00 */
[----:B------:R-:W-:-:S04]  /*01d0*/  ULOP3.LUT UR4, UR5, 0x7ffffff0, URZ, 0xc0, !UPT ;  /* 0x7ffffff005047892 */ /* 0x000fc8000f8ec0ff */
[----:B------:R-:W-:Y:S02]  /*01e0*/  UIADD3 UR9, UPT, UPT, -UR4, URZ, URZ ;  /* 0x000000ff04097290 */ /* 0x000fe4000fffe1ff */
[----:B0-----:R-:W-:-:S04]  /*01f0*/  UIADD3 UR6, UP1, UPT, UR6, 0x20, URZ ;  /* 0x0000002006067890 */ /* 0x001fc8000ff3e0ff */
[----:B------:R-:W-:-:S12]  /*0200*/  UIADD3.X UR7, UPT, UPT, URZ, UR7, URZ, UP1, !UPT ;  /* 0x00000007ff077290 */ /* 0x000fd80008ffe4ff */
.L_x_2:
[----:B------:R-:W-:Y:S01]  /*0210*/  MOV R3, UR7 ;  /* 0x0000000700037c02 */ /* 0x000fe20008000f00 */
[----:B------:R-:W-:-:S04]  /*0220*/  IMAD.U32 R2, RZ, RZ, UR6 ;  /* 0x00000006ff027e24 */ /* 0x000fc8000f8e00ff */
[----:B------:R-:W-:-:S05]  /*0230*/  IMAD.WIDE R2, R7, 0x4, R2 ;  /* 0x0000000407027825 */ /* 0x000fca00078e0202 */
[----:B------:R-:W2:Y:S04]  /*0240*/  LDG.E R10, desc[UR10][R2.64+-0x20] ;  /* 0xffffe00a020a7981 */ /* 0x000ea8000c1e1900 */
[----:B------:R-:W3:Y:S04]  /*0250*/  LDG.E R12, desc[UR10][R2.64+-0x1c] ;  /* 0xffffe40a020c7981 */ /* 0x000ee8000c1e1900 */
[----:B------:R-:W4:Y:S04]  /*0260*/  LDG.E R14, desc[UR10][R2.64+-0x18] ;  /* 0xffffe80a020e7981 */ /* 0x000f28000c1e1900 */
        /* <DEDUP_REMOVED lines=12> */
[----:B------:R0:W4:Y:S01]  /*0330*/  LDG.E R8, desc[UR10][R2.64+0x1c] ;  /* 0x00001c0a02087981 */ /* 0x000122000c1e1900 */
[----:B------:R-:W-:Y:S01]  /*0340*/  UIADD3 UR9, UPT, UPT, UR9, 0x10, URZ ;  /* 0x0000001009097890 */ /* 0x000fe2000fffe0ff */
[----:B------:R-:W-:-:S03]  /*0350*/  IADD3 R7, PT, PT, R7, 0x10, RZ ;  /* 0x0000001007077810 */ /* 0x000fc60007ffe0ff */
[----:B------:R-:W-:Y:S01]  /*0360*/  UISETP.NE.AND UP1, UPT, UR9, URZ, UPT ;  /* 0x000000ff0900728c */ /* 0x000fe2000bf25270 */
[----:B--2--5:R-:W-:-:S04]  /*0370*/  FADD R10, -R0, R10 ;  /* 0x0000000a000a7221 */ /* 0x024fc80000000100 */
[----:B------:R-:W-:Y:S01]  /*0380*/  FFMA R5, R10, R10, R5 ;  /* 0x0000000a0a057223 */ /* 0x000fe20000000005 */
[C---:B---3--:R-:W-:Y:S01]  /*0390*/  FADD R12, -R0.reuse, R12 ;  /* 0x0000000c000c7221 */ /* 0x048fe20000000100 */
[----:B----4-:R-:W-:-:S03]  /*03a0*/  FADD R14, -R0, R14 ;  /* 0x0000000e000e7221 */ /* 0x010fc60000000100 */
[----:B------:R-:W-:Y:S01]  /*03b0*/  FFMA R5, R12, R12, R5 ;  /* 0x0000000c0c057223 */ /* 0x000fe20000000005 */
[----:B------:R-:W-:-:S03]  /*03c0*/  FADD R16, -R0, R16 ;  /* 0x0000001000107221 */ /* 0x000fc60000000100 */
[----:B------:R-:W-:Y:S01]  /*03d0*/  FFMA R5, R14, R14, R5 ;  /* 0x0000000e0e057223 */ /* 0x000fe20000000005 */
[----:B------:R-:W-:-:S03]  /*03e0*/  FADD R10, -R0, R29 ;  /* 0x0000001d000a7221 */ /* 0x000fc60000000100 */
[----:B------:R-:W-:Y:S01]  /*03f0*/  FFMA R5, R16, R16, R5 ;  /* 0x0000001010057223 */ /* 0x000fe20000000005 */
[----:B0-----:R-:W-:-:S03]  /*0400*/  FADD R2, -R0, R27 ;  /* 0x0000001b00027221 */ /* 0x001fc60000000100 */
[----:B------:R-:W-:-:S04]  /*0410*/  FFMA R5, R10, R10, R5 ;  /* 0x0000000a0a057223 */ /* 0x000fc80000000005 */
[----:B------:R-:W-:Y:S01]  /*0420*/  FFMA R5, R2, R2, R5 ;  /* 0x0000000202057223 */ /* 0x000fe20000000005 */
[----:B------:R-:W-:-:S04]  /*0430*/  FADD R2, -R0, R25 ;  /* 0x0000001900027221 */ /* 0x000fc80000000100 */
        /* <DEDUP_REMOVED lines=13> */
[C---:B------:R-:W-:Y:S01]  /*0510*/  FADD R2, -R0.reuse, R11 ;  /* 0x0000000b00027221 */ /* 0x040fe20000000100 */
[----:B------:R-:W-:-:S03]  /*0520*/  FADD R8, -R0, R8 ;  /* 0x0000000800087221 */ /* 0x000fc60000000100 */
[----:B------:R-:W-:Y:S01]  /*0530*/  FFMA R5, R2, R2, R5 ;  /* 0x0000000202057223 */ /* 0x000fe20000000005 */
[----:B------:R-:W-:-:S04]  /*0540*/  FADD R2, -R0, R9 ;  /* 0x0000000900027221 */ /* 0x000fc80000000100 */
[----:B------:R-:W-:-:S04]  /*0550*/  FFMA R5, R2, R2, R5 ;  /* 0x0000000202057223 */ /* 0x000fc80000000005 */
[----:B------:R-:W-:Y:S01]  /*0560*/  FFMA R5, R8, R8, R5 ;  /* 0x0000000808057223 */ /* 0x000fe20000000005 */
[----:B------:R-:W-:Y:S06]  /*0570*/  BRA.U UP1, `(.L_x_2) ;  /* 0xfffffffd01247547 */ /* 0x000fec000b83ffff */
.L_x_1:
[----:B------:R-:W-:Y:S05]  /*0580*/  BRA.U !UP0, `(.L_x_0) ;  /* 0x0000000508047547 */ /* 0x000fea000b800000 */
[----:B------:R-:W-:Y:S02]  /*0590*/  UISETP.GE.U32.AND UP0, UPT, UR8, 0x8, UPT ;  /* 0x000000080800788c */ /* 0x000fe4000bf06070 */
[----:B------:R-:W-:-:S04]  /*05a0*/  ULOP3.LUT UR7, UR5, 0x7, URZ, 0xc0, !UPT ;  /* 0x0000000705077892 */ /* 0x000fc8000f8ec0ff */
[----:B------:R-:W-:-:S03]  /*05b0*/  UISETP.NE.AND UP1, UPT, UR7, URZ, UPT ;  /* 0x000000ff0700728c */ /* 0x000fc6000bf25270 */
[----:B------:R-:W-:Y:S08]  /*05c0*/  BRA.U !UP0, `(.L_x_3) ;  /* 0x0000000108707547 */ /* 0x000ff0000b800000 */
[----:B------:R-:W0:Y:S01]  /*05d0*/  LDC.64 R2, c[0x0][0x380] ;  /* 0x0000e000ff027b82 */ /* 0x000e220000000a00 */
[----:B------:R-:W-:-:S05]  /*05e0*/  IADD3 R7, PT, PT, R6, UR4, RZ ;  /* 0x0000000406077c10 */ /* 0x000fca000fffe0ff */
[----:B0-----:R-:W-:-:S05]  /*05f0*/  IMAD.WIDE R2, R7, 0x4, R2 ;  /* 0x0000000407027825 */ /* 0x001fca00078e0202 */
[----:B------:R-:W2:Y:S04]  /*0600*/  LDG.E R7, desc[UR10][R2.64] ;  /* 0x0000000a02077981 */ /* 0x000ea8000c1e1900 */
[----:B------:R-:W3:Y:S04]  /*0610*/  LDG.E R9, desc[UR10][R2.64+0x4] ;  /* 0x0000040a02097981 */ /* 0x000ee8000c1e1900 */
[----:B------:R-:W4:Y:S04]  /*0620*/  LDG.E R11, desc[UR10][R2.64+0x8] ;  /* 0x0000080a020b7981 */ /* 0x000f28000c1e1900 */
[----:B------:R-:W4:Y:S04]  /*0630*/  LDG.E R13, desc[UR10][R2.64+0xc] ;  /* 0x00000c0a020d7981 */ /* 0x000f28000c1e1900 */
[----:B------:R-:W4:Y:S04]  /*0640*/  LDG.E R15, desc[UR10][R2.64+0x10] ;  /* 0x0000100a020f7981 */ /* 0x000f28000c1e1900 */
[----:B------:R-:W4:Y:S04]  /*0650*/  LDG.E R17, desc[UR10][R2.64+0x14] ;  /* 0x0000140a02117981 */ /* 0x000f28000c1e1900 */
[----:B------:R-:W4:Y:S04]  /*0660*/  LDG.E R19, desc[UR10][R2.64+0x18] ;  /* 0x0000180a02137981 */ /* 0x000f28000c1e1900 */
[----:B------:R0:W4:Y:S01]  /*0670*/  LDG.E R21, desc[UR10][R2.64+0x1c] ;  /* 0x00001c0a02157981 */ /* 0x000122000c1e1900 */
[----:B------:R-:W-:Y:S01]  /*0680*/  UIADD3 UR4, UPT, UPT, UR4, 0x8, URZ ;  /* 0x0000000804047890 */ /* 0x000fe2000fffe0ff */
[----:B--2--5:R-:W-:-:S04]  /*0690*/  FADD R8, -R0, R7 ;  /* 0x0000000700087221 */ /* 0x024fc80000000100 */
[----:B------:R-:W-:Y:S01]  /*06a0*/  FFMA R5, R8, R8, R5 ;  /* 0x0000000808057223 */ /* 0x000fe20000000005 */
[----:B---3--:R-:W-:-:S04]  /*06b0*/  FADD R8, -R0, R9 ;  /* 0x0000000900087221 */ /* 0x008fc80000000100 */
[----:B------:R-:W-:Y:S01]  /*06c0*/  FFMA R5, R8, R8, R5 ;  /* 0x0000000808057223 */ /* 0x000fe20000000005 */
[----:B----4-:R-:W-:-:S04]  /*06d0*/  FADD R8, -R0, R11 ;  /* 0x0000000b00087221 */ /* 0x010fc80000000100 */
[----:B------:R-:W-:Y:S01]  /*06e0*/  FFMA R5, R8, R8, R5 ;  /* 0x0000000808057223 */ /* 0x000fe20000000005 */
[----:B------:R-:W-:-:S04]  /*06f0*/  FADD R8, -R0, R13 ;  /* 0x0000000d00087221 */ /* 0x000fc80000000100 */
[----:B------:R-:W-:Y:S01]  /*0700*/  FFMA R5, R8, R8, R5 ;  /* 0x0000000808057223 */ /* 0x000fe20000000005 */
[C---:B------:R-:W-:Y:S01]  /*0710*/  FADD R8, -R0.reuse, R15 ;  /* 0x0000000f00087221 */ /* 0x040fe20000000100 */
[----:B0-----:R-:W-:-:S03]  /*0720*/  FADD R2, -R0, R17 ;  /* 0x0000001100027221 */ /* 0x001fc60000000100 */
[----:B------:R-:W-:Y:S01]  /*0730*/  FFMA R5, R8, R8, R5 ;  /* 0x0000000808057223 */ /* 0x000fe20000000005 */
[----:B------:R-:W-:-:S03]  /*0740*/  FADD R8, -R0, R19 ;  /* 0x0000001300087221 */ /* 0x000fc60000000100 */
[----:B------:R-:W-:Y:S01]  /*0750*/  FFMA R5, R2, R2, R5 ;  /* 0x0000000202057223 */ /* 0x000fe20000000005 */
[----:B------:R-:W-:-:S03]  /*0760*/  FADD R2, -R0, R21 ;  /* 0x0000001500027221 */ /* 0x000fc60000000100 */
[----:B------:R-:W-:-:S04]  /*0770*/  FFMA R5, R8, R8, R5 ;  /* 0x0000000808057223 */ /* 0x000fc80000000005 */
[----:B------:R-:W-:-:S07]  /*0780*/  FFMA R5, R2, R2, R5 ;  /* 0x0000000202057223 */ /* 0x000fce0000000005 */
.L_x_3:
[----:B------:R-:W-:Y:S05]  /*0790*/  BRA.U !UP1, `(.L_x_0) ;  /* 0x0000000109807547 */ /* 0x000fea000b800000 */
[----:B------:R-:W-:Y:S02]  /*07a0*/  UISETP.GE.U32.AND UP0, UPT, UR7, 0x4, UPT ;  /* 0x000000040700788c */ /* 0x000fe4000bf06070 */
[----:B------:R-:W-:-:S04]  /*07b0*/  ULOP3.LUT UR6, UR5, 0x3, URZ, 0xc0, !UPT ;  /* 0x0000000305067892 */ /* 0x000fc8000f8ec0ff */
[----:B------:R-:W-:-:S03]  /*07c0*/  UISETP.NE.AND UP1, UPT, UR6, URZ, UPT ;  /* 0x000000ff0600728c */ /* 0x000fc6000bf25270 */
[----:B------:R-:W-:Y:S08]  /*07d0*/  BRA.U !UP0, `(.L_x_4) ;  /* 0x0000000108407547 */ /* 0x000ff0000b800000 */
[----:B------:R-:W0:Y:S01]  /*07e0*/  LDC.64 R2, c[0x0][0x380] ;  /* 0x0000e000ff027b82 */ /* 0x000e220000000a00 */
[----:B------:R-:W-:-:S04]  /*07f0*/  VIADD R7, R6, UR4 ;  /* 0x0000000406077c36 */ /* 0x000fc80008000000 */
[----:B0-----:R-:W-:-:S05]  /*0800*/  IMAD.WIDE R2, R7, 0x4, R2 ;  /* 0x0000000407027825 */ /* 0x001fca00078e0202 */
[----:B------:R-:W2:Y:S04]  /*0810*/  LDG.E R7, desc[UR10][R2.64] ;  /* 0x0000000a02077981 */ /* 0x000ea8000c1e1900 */
[----:B------:R-:W3:Y:S04]  /*0820*/  LDG.E R9, desc[UR10][R2.64+0x4] ;  /* 0x0000040a02097981 */ /* 0x000ee8000c1e1900 */
[----:B------:R-:W4:Y:S04]  /*0830*/  LDG.E R11, desc[UR10][R2.64+0x8] ;  /* 0x0000080a020b7981 */ /* 0x000f28000c1e1900 */
[----:B------:R-:W4:Y:S01]  /*0840*/  LDG.E R13, desc[UR10][R2.64+0xc] ;  /* 0x00000c0a020d7981 */ /* 0x000f22000c1e1900 */
[----:B------:R-:W-:Y:S01]  /*0850*/  UIADD3 UR4, UPT, UPT, UR4, 0x4, URZ ;  /* 0x0000000404047890 */ /* 0x000fe2000fffe0ff */
[----:B--2--5:R-:W-:-:S04]  /*0860*/  FADD R8, -R0, R7 ;  /* 0x0000000700087221 */ /* 0x024fc80000000100 */
[----:B------:R-:W-:Y:S01]  /*0870*/  FFMA R5, R8, R8, R5 ;  /* 0x0000000808057223 */ /* 0x000fe20000000005 */
[C---:B---3--:R-:W-:Y:S01]  /*0880*/  FADD R8, -R0.reuse, R9 ;  /* 0x0000000900087221 */ /* 0x048fe20000000100 */
[----:B----4-:R-:W-:-:S03]  /*0890*/  FADD R10, -R0, R11 ;  /* 0x0000000b000a7221 */ /* 0x010fc60000000100 */
[----:B------:R-:W-:Y:S01]  /*08a0*/  FFMA R5, R8, R8, R5 ;  /* 0x0000000808057223 */ /* 0x000fe20000000005 */
[----:B------:R-:W-:-:S03]  /*08b0*/  FADD R8, -R0, R13 ;  /* 0x0000000d00087221 */ /* 0x000fc60000000100 */
[----:B------:R-:W-:-:S04]  /*08c0*/  FFMA R5, R10, R10, R5 ;  /* 0x0000000a0a057223 */ /* 0x000fc80000000005 */
[----:B------:R-:W-:-:S07]  /*08d0*/  FFMA R5, R8, R8, R5 ;  /* 0x0000000808057223 */ /* 0x000fce0000000005 */
.L_x_4:
[----:B------:R-:W-:Y:S05]  /*08e0*/  BRA.U !UP1, `(.L_x_0) ;  /* 0x00000001092c7547 */ /* 0x000fea000b800000 */
[----:B------:R-:W0:Y:S01]  /*08f0*/  LDC.64 R8, c[0x0][0x380] ;  /* 0x0000e000ff087b82 */ /* 0x000e220000000a00 */
[----:B------:R-:W-:Y:S01]  /*0900*/  IADD3 R7, PT, PT, R6, UR4, RZ ;  /* 0x0000000406077c10 */ /* 0x000fe2000fffe0ff */
[----:B------:R-:W-:-:S12]  /*0910*/  UIADD3 UR6, UPT, UPT, -UR6, URZ, URZ ;  /* 0x000000ff06067290 */ /* 0x000fd8000fffe1ff */
.L_x_5:
[----:B0-----:R-:W-:-:S06]  /*0920*/  IMAD.WIDE R2, R7, 0x4, R8 ;  /* 0x0000000407027825 */ /* 0x001fcc00078e0208 */
[----:B------:R-:W2:Y:S01]  /*0930*/  LDG.E R3, desc[UR10][R2.64] ;  /* 0x0000000a02037981 */ /* 0x000ea2000c1e1900 */
[----:B------:R-:W-:Y:S01]  /*0940*/  UIADD3 UR6, UPT, UPT, UR6, 0x1, URZ ;  /* 0x0000000106067890 */ /* 0x000fe2000fffe0ff */
[----:B------:R-:W-:-:S03]  /*0950*/  IADD3 R7, PT, PT, R7, 0x1, RZ ;  /* 0x0000000107077810 */ /* 0x000fc60007ffe0ff */
[----:B------:R-:W-:Y:S01]  /*0960*/  UISETP.NE.AND UP0, UPT, UR6, URZ, UPT ;  /* 0x000000ff0600728c */ /* 0x000fe2000bf05270 */
[----:B--2--5:R-:W-:-:S04]  /*0970*/  FADD R6, -R0, R3 ;  /* 0x0000000300067221 */ /* 0x024fc80000000100 */
[----:B------:R-:W-:-:S04]  /*0980*/  FFMA R5, R6, R6, R5 ;  /* 0x0000000606057223 */ /* 0x000fc80000000005 */
[----:B------:R-:W-:Y:S05]  /*0990*/  BRA.U UP0, `(.L_x_5) ;  /* 0xfffffffd00e07547 */ /* 0x000fea000b83ffff */
.L_x_0:
[----:B------:R-:W-:Y:S01]  /*09a0*/  I2FP.F32.S32 R6, UR5 ;  /* 0x0000000500067c45 */ /* 0x000fe20008201400 */
[----:B------:R-:W-:Y:S03]  /*09b0*/  BSSY.RECONVERGENT B0, `(.L_x_6) ;  /* 0x000000c000007945 */ /* 0x000fe60003800200 */
[----:B------:R-:W0:Y:S08]  /*09c0*/  MUFU.RCP R3, R6 ;  /* 0x0000000600037308 */ /* 0x000e300000001000 */
[----:B------:R-:W1:Y:S01]  /*09d0*/  FCHK P0, R5, R6 ;  /* 0x0000000605007302 */ /* 0x000e620000000000 */
[----:B0----5:R-:W-:-:S04]  /*09e0*/  FFMA R0, -R6, R3, 1 ;  /* 0x3f80000006007423 */ /* 0x021fc80000000103 */
[----:B------:R-:W-:-:S04]  /*09f0*/  FFMA R0, R3, R0, R3 ;  /* 0x0000000003007223 */ /* 0x000fc80000000003 */
[----:B------:R-:W-:-:S04]  /*0a00*/  FFMA R3, R0, R5, RZ ;  /* 0x0000000500037223 */ /* 0x000fc800000000ff */
[----:B------:R-:W-:-:S04]  /*0a10*/  FFMA R2, -R6, R3, R5 ;  /* 0x0000000306027223 */ /* 0x000fc80000000105 */
[----:B------:R-:W-:Y:S01]  /*0a20*/  FFMA R0, R0, R2, R3 ;  /* 0x0000000200007223 */ /* 0x000fe20000000003 */
[----:B-1----:R-:W-:Y:S06]  /*0a30*/  @!P0 BRA `(.L_x_7) ;  /* 0x00000000000c8947 */ /* 0x002fec0003800000 */
[----:B------:R-:W-:Y:S02]  /*0a40*/  MOV R3, R5 ;  /* 0x0000000500037202 */ /* 0x000fe40000000f00 */
[----:B------:R-:W-:-:S07]  /*0a50*/  MOV R2, 0xa70 ;  /* 0x00000a7000027802 */ /* 0x000fce0000000f00 */
[----:B------:R-:W-:Y:S05]  /*0a60*/  CALL.REL.NOINC `($__internal_2_$__cuda_sm3x_div_rn_noftz_f32_slowpath) ;  /* 0x0000000400b87944 */ /* 0x000fea0003c00000 */
.L_x_7:
[----:B------:R-:W-:Y:S05]  /*0a70*/  BSYNC.RECONVERGENT B0 ;  /* 0x0000000000007941 */ /* 0x000fea0003800200 */
.L_x_6:
[----:B------:R-:W-:Y:S01]  /*0a80*/  FADD R3, R0, 9.9999997473787516356e-06 ;  /* 0x3727c5ac00037421 */ /* 0x000fe20000000000 */
[----:B------:R-:W-:Y:S03]  /*0a90*/  BSSY.RECONVERGENT B0, `(.L_x_8) ;  /* 0x000000d000007945 */ /* 0x000fe60003800200 */
[----:B------:R-:W-:Y:S01]  /*0aa0*/  VIADD R2, R3, 0xf3000000 ;  /* 0xf300000003027836 */ /* 0x000fe20000000000 */
[----:B------:R0:W1:Y:S04]  /*0ab0*/  MUFU.RSQ R0, R3 ;  /* 0x0000000300007308 */ /* 0x0000680000001400 */
[----:B------:R-:W-:-:S13]  /*0ac0*/  ISETP.GT.U32.AND P0, PT, R2, 0x727fffff, PT ;  /* 0x727fffff0200780c */ /* 0x000fda0003f04070 */
[----:B01----:R-:W-:Y:S05]  /*0ad0*/  @!P0 BRA `(.L_x_9) ;  /* 0x0000000000108947 */ /* 0x003fea0003800000 */
[----:B------:R-:W-:-:S07]  /*0ae0*/  MOV R8, 0xb00 ;  /* 0x00000b0000087802 */ /* 0x000fce0000000f00 */
[----:B------:R-:W-:Y:S05]  /*0af0*/  CALL.REL.NOINC `($__internal_1_$__cuda_sm20_sqrt_rn_f32_slowpath) ;  /* 0x0000000400347944 */ /* 0x000fea0003c00000 */
[----:B------:R-:W-:Y:S01]  /*0b00*/  MOV R2, R0 ;  /* 0x0000000000027202 */ /* 0x000fe20000000f00 */
[----:B------:R-:W-:Y:S06]  /*0b10*/  BRA `(.L_x_10) ;  /* 0x0000000000107947 */ /* 0x000fec0003800000 */
.L_x_9:
[----:B------:R-:W-:Y:S01]  /*0b20*/  FMUL.FTZ R2, R3, R0 ;  /* 0x0000000003027220 */ /* 0x000fe20000410000 */
[----:B------:R-:W-:-:S03]  /*0b30*/  FMUL.FTZ R0, R0, 0.5 ;  /* 0x3f00000000007820 */ /* 0x000fc60000410000 */
[----:B------:R-:W-:-:S04]  /*0b40*/  FFMA R3, -R2, R2, R3 ;  /* 0x0000000202037223 */ /* 0x000fc80000000103 */
[----:B------:R-:W-:-:S07]  /*0b50*/  FFMA R2, R3, R0, R2 ;  /* 0x0000000003027223 */ /* 0x000fce0000000002 */
.L_x_10:
[----:B------:R-:W-:Y:S05]  /*0b60*/  BSYNC.RECONVERGENT B0 ;  /* 0x0000000000007941 */ /* 0x000fea0003800200 */
.L_x_8:
[----:B------:R-:W-:Y:S01]  /*0b70*/  IADD3 R0, PT, PT, R2, 0x1800000, RZ ;  /* 0x0180000002007810 */ /* 0x000fe20007ffe0ff */
[----:B------:R-:W-:Y:S03]  /*0b80*/  BSSY.RECONVERGENT B0, `(.L_x_11) ;  /* 0x000000c000007945 */ /* 0x000fe60003800200 */
[----:B------:R-:W-:-:S04]  /*0b90*/  LOP3.LUT R0, R0, 0x7f800000, RZ, 0xc0, !PT ;  /* 0x7f80000000007812 */ /* 0x000fc800078ec0ff */
[----:B------:R-:W-:-:S13]  /*0ba0*/  ISETP.GT.U32.AND P0, PT, R0, 0x1ffffff, PT ;  /* 0x01ffffff0000780c */ /* 0x000fda0003f04070 */
[----:B------:R-:W-:Y:S05]  /*0bb0*/  @P0 BRA `(.L_x_12) ;  /* 0x0000000000100947 */ /* 0x000fea0003800000 */
[----:B------:R-:W-:-:S07]  /*0bc0*/  MOV R6, 0xbe0 ;  /* 0x00000be000067802 */ /* 0x000fce0000000f00 */
[----:B------:R-:W-:Y:S05]  /*0bd0*/  CALL.REL.NOINC `($__internal_0_$__cuda_sm20_rcp_rn_f32_slowpath) ;  /* 0x00000000002c7944 */ /* 0x000fea0003c00000 */
[----:B------:R-:W-:Y:S01]  /*0be0*/  MOV R7, R3 ;  /* 0x0000000300077202 */ /* 0x000fe20000000f00 */
[----:B------:R-:W-:Y:S06]  /*0bf0*/  BRA `(.L_x_13) ;  /* 0x0000000000107947 */ /* 0x000fec0003800000 */
.L_x_12:
[----:B------:R-:W0:Y:S02]  /*0c00*/  MUFU.RCP R7, R2 ;  /* 0x0000000200077308 */ /* 0x000e240000001000 */
[----:B0-----:R-:W-:-:S04]  /*0c10*/  FFMA R0, R7, R2, -1 ;  /* 0xbf80000007007423 */ /* 0x001fc80000000002 */
[----:B------:R-:W-:-:S04]  /*0c20*/  FADD.FTZ R0, -R0, -RZ ;  /* 0x800000ff00007221 */ /* 0x000fc80000010100 */
[----:B------:R-:W-:-:S07]  /*0c30*/  FFMA R7, R7, R0, R7 ;  /* 0x0000000007077223 */ /* 0x000fce0000000007 */
.L_x_13:
[----:B------:R-:W-:Y:S05]  /*0c40*/  BSYNC.RECONVERGENT B0 ;  /* 0x0000000000007941 */ /* 0x000fea0003800200 */
.L_x_11:
[----:B------:R-:W0:Y:S02]  /*0c50*/  LDC.64 R2, c[0x0][0x390] ;  /* 0x0000e400ff027b82 */ /* 0x000e240000000a00 */
[----:B0-----:R-:W-:-:S05]  /*0c60*/  IMAD.WIDE R4, R4, 0x4, R2 ;  /* 0x0000000404047825 */ /* 0x001fca00078e0202 */
[----:B------:R-:W-:Y:S01]  /*0c70*/  STG.E desc[UR10][R4.64], R7 ;  /* 0x0000000704007986 */ /* 0x000fe2000c10190a */
[----:B------:R-:W-:Y:S05]  /*0c80*/  EXIT ;  /* 0x000000000000794d */ /* 0x000fea0003800000 */
        .weak           $__internal_0_$__cuda_sm20_rcp_rn_f32_slowpath
        .type           $__internal_0_$__cuda_sm20_rcp_rn_f32_slowpath,@function
        .size           $__internal_0_$__cuda_sm20_rcp_rn_f32_slowpath,($__internal_1_$__cuda_sm20_sqrt_rn_f32_slowpath - $__internal_0_$__cuda_sm20_rcp_rn_f32_slowpath)
$__internal_0_$__cuda_sm20_rcp_rn_f32_slowpath:
[----:B------:R-:W-:Y:S01]  /*0c90*/  IMAD.SHL.U32 R0, R2, 0x2, RZ ;  /* 0x0000000202007824 */ /* 0x000fe200078e00ff */
[----:B------:R-:W-:Y:S04]  /*0ca0*/  BSSY.RECONVERGENT B1, `(.L_x_14) ;  /* 0x0000030000017945 */ /* 0x000fe80003800200 */
[----:B------:R-:W-:-:S04]  /*0cb0*/  SHF.R.U32.HI R7, RZ, 0x18, R0 ;  /* 0x00000018ff077819 */ /* 0x000fc80000011600 */
[----:B------:R-:W-:-:S13]  /*0cc0*/  ISETP.NE.U32.AND P0, PT, R7, RZ, PT ;  /* 0x000000ff0700720c */ /* 0x000fda0003f05070 */
[----:B------:R-:W-:Y:S05]  /*0cd0*/  @P0 BRA `(.L_x_15) ;  /* 0x0000000000280947 */ /* 0x000fea0003800000 */
[----:B------:R-:W-:-:S04]  /*0ce0*/  SHF.L.U32 R0, R2, 0x1, RZ ;  /* 0x0000000102007819 */ /* 0x000fc800000006ff */
[----:B------:R-:W-:-:S13]  /*0cf0*/  ISETP.NE.AND P0, PT, R0, RZ, PT ;  /* 0x000000ff0000720c */ /* 0x000fda0003f05270 */
[----:B------:R-:W-:Y:S01]  /*0d00*/  @P0 FFMA R5, R2, 1.84467440737095516160e+19, RZ ;  /* 0x5f80000002050823 */ /* 0x000fe200000000ff */
[----:B------:R-:W-:Y:S08]  /*0d10*/  @!P0 MUFU.RCP R3, R2 ;  /* 0x0000000200038308 */ /* 0x000ff00000001000 */
[----:B------:R-:W0:Y:S02]  /*0d20*/  @P0 MUFU.RCP R0, R5 ;  /* 0x0000000500000308 */ /* 0x000e240000001000 */
[----:B0-----:R-:W-:-:S04]  /*0d30*/  @P0 FFMA R7, R5, R0, -1 ;  /* 0xbf80000005070423 */ /* 0x001fc80000000000 */
[----:B------:R-:W-:-:S04]  /*0d40*/  @P0 FADD.FTZ R7, -R7, -RZ ;  /* 0x800000ff07070221 */ /* 0x000fc80000010100 */
[----:B------:R-:W-:-:S04]  /*0d50*/  @P0 FFMA R0, R0, R7, R0 ;  /* 0x0000000700000223 */ /* 0x000fc80000000000 */
[----:B------:R-:W-:Y:S01]  /*0d60*/  @P0 FFMA R3, R0, 1.84467440737095516160e+19, RZ ;  /* 0x5f80000000030823 */ /* 0x000fe200000000ff */
[----:B------:R-:W-:Y:S06]  /*0d70*/  BRA `(.L_x_16) ;  /* 0x0000000000887947 */ /* 0x000fec0003800000 */
.L_x_15:
[----:B------:R-:W-:-:S04]  /*0d80*/  IADD3 R9, PT, PT, R7, -0xfd, RZ ;  /* 0xffffff0307097810 */ /* 0x000fc80007ffe0ff */
[----:B------:R-:W-:-:S13]  /*0d90*/  ISETP.GT.U32.AND P0, PT, R9, 0x1, PT ;  /* 0x000000010900780c */ /* 0x000fda0003f04070 */
[----:B------:R-:W-:Y:S05]  /*0da0*/  @P0 BRA `(.L_x_17) ;  /* 0x0000000000780947 */ /* 0x000fea0003800000 */
[----:B------:R-:W-:Y:S01]  /*0db0*/  LOP3.LUT R0, R2, 0x7fffff, RZ, 0xc0, !PT ;  /* 0x007fffff02007812 */ /* 0x000fe200078ec0ff */
[----:B------:R-:W-:-:S03]  /*0dc0*/  HFMA2 R10, -RZ, RZ, 0, 1.78813934326171875e-07 ;  /* 0x00000003ff0a7431 */ /* 0x000fc600000001ff */
[----:B------:R-:W-:-:S04]  /*0dd0*/  LOP3.LUT R0, R0, 0x3f800000, RZ, 0xfc, !PT ;  /* 0x3f80000000007812 */ /* 0x000fc800078efcff */
[----:B------:R-:W0:Y:S01]  /*0de0*/  MUFU.RCP R3, R0 ;  /* 0x0000000000037308 */ /* 0x000e220000001000 */
[----:B------:R-:W-:Y:S01]  /*0df0*/  SHF.L.U32 R10, R10, R9, RZ ;  /* 0x000000090a0a7219 */ /* 0x000fe200000006ff */
[----:B0-----:R-:W-:-:S04]  /*0e00*/  FFMA R5, R0, R3, -1 ;  /* 0xbf80000000057423 */ /* 0x001fc80000000003 */
[----:B------:R-:W-:-:S04]  /*0e10*/  FADD.FTZ R8, -R5, -RZ ;  /* 0x800000ff05087221 */ /* 0x000fc80000010100 */
[CCC-:B------:R-:W-:Y:S01]  /*0e20*/  FFMA.RM R5, R3.reuse, R8.reuse, R3.reuse ;  /* 0x0000000803057223 */ /* 0x1c0fe20000004003 */
[----:B------:R-:W-:-:S04]  /*0e30*/  FFMA.RP R8, R3, R8, R3 ;  /* 0x0000000803087223 */ /* 0x000fc80000008003 */
[C---:B------:R-:W-:Y:S02]  /*0e40*/  LOP3.LUT R3, R5.reuse, 0x7fffff, RZ, 0xc0, !PT ;  /* 0x007fffff05037812 */ /* 0x040fe400078ec0ff */
[----:B------:R-:W-:Y:S02]  /*0e50*/  FSETP.NEU.FTZ.AND P0, PT, R5, R8, PT ;  /* 0x000000080500720b */ /* 0x000fe40003f1d000 */
[----:B------:R-:W-:Y:S02]  /*0e60*/  LOP3.LUT R3, R3, 0x800000, RZ, 0xfc, !PT ;  /* 0x0080000003037812 */ /* 0x000fe400078efcff */
[----:B------:R-:W-:Y:S02]  /*0e70*/  SEL R5, RZ, 0xffffffff, !P0 ;  /* 0xffffffffff057807 */ /* 0x000fe40004000000 */
[----:B------:R-:W-:-:S03]  /*0e80*/  LOP3.LUT R10, R10, R3, RZ, 0xc0, !PT ;  /* 0x000000030a0a7212 */ /* 0x000fc600078ec0ff */
[----:B------:R-:W-:Y:S01]  /*0e90*/  IMAD.MOV R0, RZ, RZ, -R5 ;  /* 0x000000ffff007224 */ /* 0x000fe200078e0a05 */
[----:B------:R-:W-:-:S04]  /*0ea0*/  SHF.R.U32.HI R10, RZ, R9, R10 ;  /* 0x00000009ff0a7219 */ /* 0x000fc8000001160a */
[----:B------:R-:W-:Y:S02]  /*0eb0*/  LOP3.LUT P1, RZ, R0, R9, R3, 0xf8, !PT ;  /* 0x0000000900ff7212 */ /* 0x000fe4000782f803 */
[C---:B------:R-:W-:Y:S02]  /*0ec0*/  LOP3.LUT P0, RZ, R10.reuse, 0x1, RZ, 0xc0, !PT ;  /* 0x000000010aff7812 */ /* 0x040fe4000780c0ff */
[----:B------:R-:W-:-:S04]  /*0ed0*/  LOP3.LUT P2, RZ, R10, 0x2, RZ, 0xc0, !PT ;  /* 0x000000020aff7812 */ /* 0x000fc8000784c0ff */
[----:B------:R-:W-:Y:S02]  /*0ee0*/  PLOP3.LUT P0, PT, P0, P1, P2, 0xe0, 0x0 ;  /* 0x000000000000781c */ /* 0x000fe40000703c20 */
[----:B------:R-:W-:Y:S02]  /*0ef0*/  LOP3.LUT P1, RZ, R2, 0x7fffff, RZ, 0xc0, !PT ;  /* 0x007fffff02ff7812 */ /* 0x000fe4000782c0ff */
[----:B------:R-:W-:-:S04]  /*0f00*/  SEL R0, RZ, 0x1, !P0 ;  /* 0x00000001ff007807 */ /* 0x000fc80004000000 */
[----:B------:R-:W-:-:S04]  /*0f10*/  IADD3 R0, PT, PT, -R0, RZ, RZ ;  /* 0x000000ff00007210 */ /* 0x000fc80007ffe1ff */
[----:B------:R-:W-:Y:S02]  /*0f20*/  ISETP.GE.AND P0, PT, R0, RZ, PT ;  /* 0x000000ff0000720c */ /* 0x000fe40003f06270 */
[----:B------:R-:W-:-:S04]  /*0f30*/  IADD3 R0, PT, PT, R7, -0xfc, RZ ;  /* 0xffffff0407007810 */ /* 0x000fc80007ffe0ff */
[----:B------:R-:W-:-:S07]  /*0f40*/  SHF.R.U32.HI R3, RZ, R0, R3 ;  /* 0x00000000ff037219 */ /* 0x000fce0000011603 */
[----:B------:R-:W-:-:S04]  /*0f50*/  @!P0 IADD3 R3, PT, PT, R3, 0x1, RZ ;  /* 0x0000000103038810 */ /* 0x000fc80007ffe0ff */
[----:B------:R-:W-:-:S04]  /*0f60*/  @!P1 SHF.L.U32 R3, R3, 0x1, RZ ;  /* 0x0000000103039819 */ /* 0x000fc800000006ff */
[----:B------:R-:W-:Y:S01]  /*0f70*/  LOP3.LUT R3, R3, 0x80000000, R2, 0xf8, !PT ;  /* 0x8000000003037812 */ /* 0x000fe200078ef802 */
[----:B------:R-:W-:Y:S06]  /*0f80*/  BRA `(.L_x_16) ;  /* 0x0000000000047947 */ /* 0x000fec0003800000 */
.L_x_17:
[----:B------:R0:W1:Y:S02]  /*0f90*/  MUFU.RCP R3, R2 ;  /* 0x0000000200037308 */ /* 0x0000640000001000 */
.L_x_16:
[----:B------:R-:W-:Y:S05]  /*0fa0*/  BSYNC.RECONVERGENT B1 ;  /* 0x0000000000017941 */ /* 0x000fea0003800200 */
.L_x_14:
[----:B------:R-:W-:-:S04]  /*0fb0*/  IMAD.MOV.U32 R7, RZ, RZ, 0x0 ;  /* 0x00000000ff077424 */ /* 0x000fc800078e00ff */
[----:B01----:R-:W-:Y:S05]  /*0fc0*/  RET.REL.NODEC R6 `(_Z22compute_inv_var_kernelPKfS0_Pfiiii) ;  /* 0xfffffff0060c7950 */ /* 0x003fea0003c3ffff */
        .weak           $__internal_1_$__cuda_sm20_sqrt_rn_f32_slowpath
        .type           $__internal_1_$__cuda_sm20_sqrt_rn_f32_slowpath,@function
        .size           $__internal_1_$__cuda_sm20_sqrt_rn_f32_slowpath,($__internal_2_$__cuda_sm3x_div_rn_noftz_f32_slowpath - $__internal_1_$__cuda_sm20_sqrt_rn_f32_slowpath)
$__internal_1_$__cuda_sm20_sqrt_rn_f32_slowpath:
[----:B------:R-:W-:-:S13]  /*0fd0*/  LOP3.LUT P0, RZ, R3, 0x7fffffff, RZ, 0xc0, !PT ;  /* 0x7fffffff03ff7812 */ /* 0x000fda000780c0ff */
[----:B------:R-:W-:Y:S01]  /*0fe0*/  @!P0 MOV R2, R3 ;  /* 0x0000000300028202 */ /* 0x000fe20000000f00 */
[----:B------:R-:W-:Y:S06]  /*0ff0*/  @!P0 BRA `(.L_x_18) ;  /* 0x0000000000448947 */ /* 0x000fec0003800000 */
[----:B------:R-:W-:Y:S02]  /*1000*/  FSETP.GEU.FTZ.AND P0, PT, R3, RZ, PT ;  /* 0x000000ff0300720b */ /* 0x000fe40003f1e000 */
[----:B------:R-:W-:-:S11]  /*1010*/  MOV R0, R3 ;  /* 0x0000000300007202 */ /* 0x000fd60000000f00 */
[----:B------:R-:W-:Y:S01]  /*1020*/  @!P0 MOV R2, 0x7fffffff ;  /* 0x7fffffff00028802 */ /* 0x000fe20000000f00 */
[----:B------:R-:W-:Y:S06]  /*1030*/  @!P0 BRA `(.L_x_18) ;  /* 0x0000000000348947 */ /* 0x000fec0003800000 */
[----:B------:R-:W-:-:S13]  /*1040*/  FSETP.GTU.FTZ.AND P0, PT, |R0|, +INF , PT ;  /* 0x7f8000000000780b */ /* 0x000fda0003f1c200 */
[----:B------:R-:W-:Y:S01]  /*1050*/  @P0 FADD.FTZ R2, R0, 1 ;  /* 0x3f80000000020421 */ /* 0x000fe20000010000 */
[----:B------:R-:W-:Y:S06]  /*1060*/  @P0 BRA `(.L_x_18) ;  /* 0x0000000000280947 */ /* 0x000fec0003800000 */
[----:B------:R-:W-:-:S13]  /*1070*/  FSETP.NEU.FTZ.AND P0, PT, |R0|, +INF , PT ;  /* 0x7f8000000000780b */ /* 0x000fda0003f1d200 */
[----:B------:R-:W-:-:S04]  /*1080*/  @P0 FFMA R3, R0, 1.84467440737095516160e+19, RZ ;  /* 0x5f80000000030823 */ /* 0x000fc800000000ff */
[----:B------:R-:W0:Y:S02]  /*1090*/  @P0 MUFU.RSQ R2, R3 ;  /* 0x0000000300020308 */ /* 0x000e240000001400 */
[----:B0-----:R-:W-:Y:S01]  /*10a0*/  @P0 FMUL.FTZ R6, R3, R2 ;  /* 0x0000000203060220 */ /* 0x001fe20000410000 */
[----:B------:R-:W-:Y:S01]  /*10b0*/  @P0 FMUL.FTZ R7, R2, 0.5 ;  /* 0x3f00000002070820 */ /* 0x000fe20000410000 */
[----:B------:R-:W-:Y:S02]  /*10c0*/  @!P0 MOV R2, R0 ;  /* 0x0000000000028202 */ /* 0x000fe40000000f00 */
[----:B------:R-:W-:-:S04]  /*10d0*/  @P0 FADD.FTZ R5, -R6, -RZ ;  /* 0x800000ff06050221 */ /* 0x000fc80000010100 */
[----:B------:R-:W-:-:S04]  /*10e0*/  @P0 FFMA R5, R6, R5, R3 ;  /* 0x0000000506050223 */ /* 0x000fc80000000003 */
[----:B------:R-:W-:-:S04]  /*10f0*/  @P0 FFMA R5, R5, R7, R6 ;  /* 0x0000000705050223 */ /* 0x000fc80000000006 */
[----:B------:R-:W-:-:S07]  /*1100*/  @P0 FMUL.FTZ R2, R5, 2.3283064365386962891e-10 ;  /* 0x2f80000005020820 */ /* 0x000fce0000410000 */
.L_x_18:
[----:B------:R-:W-:Y:S02]  /*1110*/  HFMA2 R3, -RZ, RZ, 0, 0 ;  /* 0x00000000ff037431 */ /* 0x000fe400000001ff */
[----:B------:R-:W-:Y:S01]  /*1120*/  IMAD.MOV.U32 R0, RZ, RZ, R2 ;  /* 0x000000ffff007224 */ /* 0x000fe200078e0002 */
[----:B------:R-:W-:-:S04]  /*1130*/  MOV R2, R8 ;  /* 0x0000000800027202 */ /* 0x000fc80000000f00 */
[----:B------:R-:W-:Y:S05]  /*1140*/  RET.REL.NODEC R2 `(_Z22compute_inv_var_kernelPKfS0_Pfiiii) ;  /* 0xffffffec02ac7950 */ /* 0x000fea0003c3ffff */
        .weak           $__internal_2_$__cuda_sm3x_div_rn_noftz_f32_slowpath
        .type           $__internal_2_$__cuda_sm3x_div_rn_noftz_f32_slowpath,@function
        .size           $__internal_2_$__cuda_sm3x_div_rn_noftz_f32_slowpath,(.L_x_54 - $__internal_2_$__cuda_sm3x_div_rn_noftz_f32_slowpath)
$__internal_2_$__cuda_sm3x_div_rn_noftz_f32_slowpath:
[----:B------:R-:W-:Y:S01]  /*1150*/  SHF.R.U32.HI R5, RZ, 0x17, R6 ;  /* 0x00000017ff057819 */ /* 0x000fe20000011606 */
[----:B------:R-:W-:Y:S01]  /*1160*/  BSSY.RECONVERGENT B1, `(.L_x_19) ;  /* 0x0000063000017945 */ /* 0x000fe20003800200 */
[----:B------:R-:W-:Y:S02]  /*1170*/  SHF.R.U32.HI R0, RZ, 0x17, R3 ;  /* 0x00000017ff007819 */ /* 0x000fe40000011603 */
[----:B------:R-:W-:Y:S02]  /*1180*/  LOP3.LUT R5, R5, 0xff, RZ, 0xc0, !PT ;  /* 0x000000ff05057812 */ /* 0x000fe400078ec0ff */
[----:B------:R-:W-:Y:S02]  /*1190*/  LOP3.LUT R10, R0, 0xff, RZ, 0xc0, !PT ;  /* 0x000000ff000a7812 */ /* 0x000fe400078ec0ff */
[----:B------:R-:W-:Y:S02]  /*11a0*/  IADD3 R8, PT, PT, R5, -0x1, RZ ;  /* 0xffffffff05087810 */ /* 0x000fe40007ffe0ff */
[----:B------:R-:W-:-:S02]  /*11b0*/  IADD3 R9, PT, PT, R10, -0x1, RZ ;  /* 0xffffffff0a097810 */ /* 0x000fc40007ffe0ff */
[----:B------:R-:W-:-:S04]  /*11c0*/  ISETP.GT.U32.AND P0, PT, R8, 0xfd, PT ;  /* 0x000000fd0800780c */ /* 0x000fc80003f04070 */
[----:B------:R-:W-:-:S13]  /*11d0*/  ISETP.GT.U32.OR P0, PT, R9, 0xfd, P0 ;  /* 0x000000fd0900780c */ /* 0x000fda0000704470 */
[----:B------:R-:W-:Y:S01]  /*11e0*/  @!P0 IMAD.MOV.U32 R7, RZ, RZ, RZ ;  /* 0x000000ffff078224 */ /* 0x000fe200078e00ff */
[----:B------:R-:W-:Y:S06]  /*11f0*/  @!P0 BRA `(.L_x_20) ;  /* 0x0000000000608947 */ /* 0x000fec0003800000 */
[----:B------:R-:W-:Y:S02]  /*1200*/  FSETP.GTU.FTZ.AND P0, PT, |R3|, +INF , PT ;  /* 0x7f8000000300780b */ /* 0x000fe40003f1c200 */
[----:B------:R-:W-:Y:S02]  /*1210*/  FSETP.GTU.FTZ.AND P1, PT, |R6|, +INF , PT ;  /* 0x7f8000000600780b */ /* 0x000fe40003f3c200 */
[----:B------:R-:W-:Y:S02]  /*1220*/  MOV R0, R6 ;  /* 0x0000000600007202 */ /* 0x000fe40000000f00 */
[----:B------:R-:W-:-:S13]  /*1230*/  PLOP3.LUT P0, PT, P0, P1, PT, 0xf8, 0x8f ;  /* 0x00000000008f781c */ /* 0x000fda0000703f70 */
[----:B------:R-:W-:Y:S05]  /*1240*/  @P0 BRA `(.L_x_21) ;  /* 0x00000004004c0947 */ /* 0x000fea0003800000 */
[----:B------:R-:W-:-:S13]  /*1250*/  LOP3.LUT P0, RZ, R6, 0x7fffffff, R3, 0xc8, !PT ;  /* 0x7fffffff06ff7812 */ /* 0x000fda000780c803 */
[----:B------:R-:W-:Y:S05]  /*1260*/  @!P0 BRA `(.L_x_22) ;  /* 0x00000004003c8947 */ /* 0x000fea0003800000 */
[C---:B------:R-:W-:Y:S02]  /*1270*/  FSETP.NEU.FTZ.AND P2, PT, |R3|.reuse, +INF , PT ;  /* 0x7f8000000300780b */ /* 0x040fe40003f5d200 */
[----:B------:R-:W-:Y:S02]  /*1280*/  FSETP.NEU.FTZ.AND P1, PT, |R0|, +INF , PT ;  /* 0x7f8000000000780b */ /* 0x000fe40003f3d200 */
[----:B------:R-:W-:-:S11]  /*1290*/  FSETP.NEU.FTZ.AND P0, PT, |R3|, +INF , PT ;  /* 0x7f8000000300780b */ /* 0x000fd60003f1d200 */
[----:B------:R-:W-:Y:S05]  /*12a0*/  @!P1 BRA !P2, `(.L_x_22) ;  /* 0x00000004002c9947 */ /* 0x000fea0005000000 */
[----:B------:R-:W-:-:S04]  /*12b0*/  LOP3.LUT P2, RZ, R3, 0x7fffffff, RZ, 0xc0, !PT ;  /* 0x7fffffff03ff7812 */ /* 0x000fc8000784c0ff */
[----:B------:R-:W-:-:S13]  /*12c0*/  PLOP3.LUT P1, PT, P1, P2, PT, 0x2f, 0xf2 ;  /* 0x0000000000f2781c */ /* 0x000fda0000f24577 */
[----:B------:R-:W-:Y:S05]  /*12d0*/  @P1 BRA `(.L_x_23) ;  /* 0x0000000400181947 */ /* 0x000fea0003800000 */
[----:B------:R-:W-:-:S04]  /*12e0*/  LOP3.LUT P1, RZ, R6, 0x7fffffff, RZ, 0xc0, !PT ;  /* 0x7fffffff06ff7812 */ /* 0x000fc8000782c0ff */
[----:B------:R-:W-:-:S13]  /*12f0*/  PLOP3.LUT P0, PT, P0, P1, PT, 0x2f, 0xf2 ;  /* 0x0000000000f2781c */ /* 0x000fda0000702577 */
[----:B------:R-:W-:Y:S05]  /*1300*/  @P0 BRA `(.L_x_24) ;  /* 0x0000000400000947 */ /* 0x000fea0003800000 */
[----:B------:R-:W-:Y:S02]  /*1310*/  ISETP.GE.AND P0, PT, R9, RZ, PT ;  /* 0x000000ff0900720c */ /* 0x000fe40003f06270 */
[----:B------:R-:W-:-:S11]  /*1320*/  ISETP.GE.AND P1, PT, R8, RZ, PT ;  /* 0x000000ff0800720c */ /* 0x000fd60003f26270 */
[----:B------:R-:W-:Y:S01]  /*1330*/  @P0 MOV R7, RZ ;  /* 0x000000ff00070202 */ /* 0x000fe20000000f00 */
[----:B------:R-:W-:Y:S01]  /*1340*/  @!P0 FFMA R3, R3, 1.84467440737095516160e+19, RZ ;  /* 0x5f80000003038823 */ /* 0x000fe200000000ff */
[----:B------:R-:W-:Y:S01]  /*1350*/  @!P0 MOV R7, 0xffffffc0 ;  /* 0xffffffc000078802 */ /* 0x000fe20000000f00 */
[----:B------:R-:W-:-:S03]  /*1360*/  @!P1 FFMA R6, R0, 1.84467440737095516160e+19, RZ ;  /* 0x5f80000000069823 */ /* 0x000fc600000000ff */
[----:B------:R-:W-:-:S07]  /*1370*/  @!P1 IADD3 R7, PT, PT, R7, 0x40, RZ ;  /* 0x0000004007079810 */ /* 0x000fce0007ffe0ff */
.L_x_20:
[----:B------:R-:W-:Y:S01]  /*1380*/  LEA R9, R5, 0xc0800000, 0x17 ;  /* 0xc080000005097811 */ /* 0x000fe200078eb8ff */
[----:B------:R-:W-:Y:S04]  /*1390*/  BSSY.RECONVERGENT B2, `(.L_x_25) ;  /* 0x0000036000027945 */ /* 0x000fe80003800200 */
[----:B------:R-:W-:Y:S01]  /*13a0*/  IMAD.IADD R9, R6, 0x1, -R9 ;  /* 0x0000000106097824 */ /* 0x000fe200078e0a09 */
[----:B------:R-:W-:-:S03]  /*13b0*/  IADD3 R6, PT, PT, R10, -0x7f, RZ ;  /* 0xffffff810a067810 */ /* 0x000fc60007ffe0ff */
[----:B------:R-:W0:Y:S01]  /*13c0*/  MUFU.RCP R8, R9 ;  /* 0x0000000900087308 */ /* 0x000e220000001000 */
[----:B------:R-:W-:Y:S01]  /*13d0*/  FADD.FTZ R11, -R9, -RZ ;  /* 0x800000ff090b7221 */ /* 0x000fe20000010100 */
[C---:B------:R-:W-:Y:S01]  /*13e0*/  IMAD R0, R6.reuse, -0x800000, R3 ;  /* 0xff80000006007824 */ /* 0x040fe200078e0203 */
[----:B------:R-:W-:-:S04]  /*13f0*/  IADD3 R6, PT, PT, R6, 0x7f, -R5 ;  /* 0x0000007f06067810 */ /* 0x000fc80007ffe805 */
[----:B------:R-:W-:Y:S01]  /*1400*/  IADD3 R6, PT, PT, R6, R7, RZ ;  /* 0x0000000706067210 */ /* 0x000fe20007ffe0ff */
[----:B0-----:R-:W-:-:S04]  /*1410*/  FFMA R13, R8, R11, 1 ;  /* 0x3f800000080d7423 */ /* 0x001fc8000000000b */
[----:B------:R-:W-:-:S04]  /*1420*/  FFMA R10, R8, R13, R8 ;  /* 0x0000000d080a7223 */ /* 0x000fc80000000008 */
[----:B------:R-:W-:-:S04]  /*1430*/  FFMA R3, R0, R10, RZ ;  /* 0x0000000a00037223 */ /* 0x000fc800000000ff */
[----:B------:R-:W-:-:S04]  /*1440*/  FFMA R8, R11, R3, R0 ;  /* 0x000000030b087223 */ /* 0x000fc80000000000 */
[----:B------:R-:W-:-:S04]  /*1450*/  FFMA R13, R10, R8, R3 ;  /* 0x000000080a0d7223 */ /* 0x000fc80000000003 */
[----:B------:R-:W-:-:S04]  /*1460*/  FFMA R8, R11, R13, R0 ;  /* 0x0000000d0b087223 */ /* 0x000fc80000000000 */
[----:B------:R-:W-:-:S05]  /*1470*/  FFMA R0, R10, R8, R13 ;  /* 0x000000080a007223 */ /* 0x000fca000000000d */
[----:B------:R-:W-:-:S04]  /*1480*/  SHF.R.U32.HI R3, RZ, 0x17, R0 ;  /* 0x00000017ff037819 */ /* 0x000fc80000011600 */
[----:B------:R-:W-:-:S04]  /*1490*/  LOP3.LUT R3, R3, 0xff, RZ, 0xc0, !PT ;  /* 0x000000ff03037812 */ /* 0x000fc800078ec0ff */
[----:B------:R-:W-:-:S04]  /*14a0*/  IADD3 R7, PT, PT, R3, R6, RZ ;  /* 0x0000000603077210 */ /* 0x000fc80007ffe0ff */
[----:B------:R-:W-:-:S04]  /*14b0*/  IADD3 R3, PT, PT, R7, -0x1, RZ ;  /* 0xffffffff07037810 */ /* 0x000fc80007ffe0ff */
[----:B------:R-:W-:-:S13]  /*14c0*/  ISETP.GE.U32.AND P0, PT, R3, 0xfe, PT ;  /* 0x000000fe0300780c */ /* 0x000fda0003f06070 */
[----:B------:R-:W-:Y:S05]  /*14d0*/  @!P0 BRA `(.L_x_26) ;  /* 0x0000000000808947 */ /* 0x000fea0003800000 */
[----:B------:R-:W-:-:S13]  /*14e0*/  ISETP.GT.AND P0, PT, R7, 0xfe, PT ;  /* 0x000000fe0700780c */ /* 0x000fda0003f04270 */
[----:B------:R-:W-:Y:S05]  /*14f0*/  @P0 BRA `(.L_x_27) ;  /* 0x00000000006c0947 */ /* 0x000fea0003800000 */
[----:B------:R-:W-:-:S13]  /*1500*/  ISETP.GE.AND P0, PT, R7, 0x1, PT ;  /* 0x000000010700780c */ /* 0x000fda0003f06270 */
[----:B------:R-:W-:Y:S05]  /*1510*/  @P0 BRA `(.L_x_28) ;  /* 0x0000000000740947 */ /* 0x000fea0003800000 */
[----:B------:R-:W-:Y:S02]  /*1520*/  ISETP.GE.AND P0, PT, R7, -0x18, PT ;  /* 0xffffffe80700780c */ /* 0x000fe40003f06270 */
[----:B------:R-:W-:-:S11]  /*1530*/  LOP3.LUT R0, R0, 0x80000000, RZ, 0xc0, !PT ;  /* 0x8000000000007812 */ /* 0x000fd600078ec0ff */
[----:B------:R-:W-:Y:S05]  /*1540*/  @!P0 BRA `(.L_x_28) ;  /* 0x0000000000688947 */ /* 0x000fea0003800000 */
[CCC-:B------:R-:W-:Y:S01]  /*1550*/  FFMA.RZ R3, R10.reuse, R8.reuse, R13.reuse ;  /* 0x000000080a037223 */ /* 0x1c0fe2000000c00d */
[CCC-:B------:R-:W-:Y:S01]  /*1560*/  FFMA.RM R6, R10.reuse, R8.reuse, R13.reuse ;  /* 0x000000080a067223 */ /* 0x1c0fe2000000400d */
[C---:B------:R-:W-:Y:S02]  /*1570*/  ISETP.NE.AND P2, PT, R7.reuse, RZ, PT ;  /* 0x000000ff0700720c */ /* 0x040fe40003f45270 */
[----:B------:R-:W-:Y:S02]  /*1580*/  ISETP.NE.AND P1, PT, R7, RZ, PT ;  /* 0x000000ff0700720c */ /* 0x000fe40003f25270 */
[----:B------:R-:W-:Y:S01]  /*1590*/  LOP3.LUT R5, R3, 0x7fffff, RZ, 0xc0, !PT ;  /* 0x007fffff03057812 */ /* 0x000fe200078ec0ff */
[----:B------:R-:W-:Y:S01]  /*15a0*/  FFMA.RP R3, R10, R8, R13 ;  /* 0x000000080a037223 */ /* 0x000fe2000000800d */
[C---:B------:R-:W-:Y:S01]  /*15b0*/  VIADD R8, R7.reuse, 0x20 ;  /* 0x0000002007087836 */ /* 0x040fe20000000000 */
[----:B------:R-:W-:Y:S02]  /*15c0*/  IADD3 R7, PT, PT, -R7, RZ, RZ ;  /* 0x000000ff07077210 */ /* 0x000fe40007ffe1ff */
[----:B------:R-:W-:-:S02]  /*15d0*/  LOP3.LUT R5, R5, 0x800000, RZ, 0xfc, !PT ;  /* 0x0080000005057812 */ /* 0x000fc400078efcff */
[----:B------:R-:W-:Y:S02]  /*15e0*/  FSETP.NEU.FTZ.AND P0, PT, R3, R6, PT ;  /* 0x000000060300720b */ /* 0x000fe40003f1d000 */
[----:B------:R-:W-:Y:S02]  /*15f0*/  SHF.L.U32 R8, R5, R8, RZ ;  /* 0x0000000805087219 */ /* 0x000fe400000006ff */
[----:B------:R-:W-:Y:S02]  /*1600*/  SEL R6, R7, RZ, P2 ;  /* 0x000000ff07067207 */ /* 0x000fe40001000000 */
[----:B------:R-:W-:Y:S02]  /*1610*/  ISETP.NE.AND P1, PT, R8, RZ, P1 ;  /* 0x000000ff0800720c */ /* 0x000fe40000f25270 */
[----:B------:R-:W-:Y:S02]  /*1620*/  SHF.R.U32.HI R6, RZ, R6, R5 ;  /* 0x00000006ff067219 */ /* 0x000fe40000011605 */
[----:B------:R-:W-:-:S02]  /*1630*/  PLOP3.LUT P0, PT, P0, P1, PT, 0xf8, 0x8f ;  /* 0x00000000008f781c */ /* 0x000fc40000703f70 */
[----:B------:R-:W-:Y:S02]  /*1640*/  SHF.R.U32.HI R8, RZ, 0x1, R6 ;  /* 0x00000001ff087819 */ /* 0x000fe40000011606 */
[----:B------:R-:W-:-:S04]  /*1650*/  SEL R3, RZ, 0x1, !P0 ;  /* 0x00000001ff037807 */ /* 0x000fc80004000000 */
[----:B------:R-:W-:-:S04]  /*1660*/  LOP3.LUT R3, R3, 0x1, R8, 0xf8, !PT ;  /* 0x0000000103037812 */ /* 0x000fc800078ef808 */
[----:B------:R-:W-:-:S04]  /*1670*/  LOP3.LUT R3, R3, R6, RZ, 0xc0, !PT ;  /* 0x0000000603037212 */ /* 0x000fc800078ec0ff */
[----:B------:R-:W-:-:S04]  /*1680*/  IADD3 R3, PT, PT, R8, R3, RZ ;  /* 0x0000000308037210 */ /* 0x000fc80007ffe0ff */
[----:B------:R-:W-:Y:S01]  /*1690*/  LOP3.LUT R0, R3, R0, RZ, 0xfc, !PT ;  /* 0x0000000003007212 */ /* 0x000fe200078efcff */
[----:B------:R-:W-:Y:S06]  /*16a0*/  BRA `(.L_x_28) ;  /* 0x0000000000107947 */ /* 0x000fec0003800000 */
.L_x_27:
[----:B------:R-:W-:-:S04]  /*16b0*/  LOP3.LUT R0, R0, 0x80000000, RZ, 0xc0, !PT ;  /* 0x8000000000007812 */ /* 0x000fc800078ec0ff */
[----:B------:R-:W-:Y:S01]  /*16c0*/  LOP3.LUT R0, R0, 0x7f800000, RZ, 0xfc, !PT ;  /* 0x7f80000000007812 */ /* 0x000fe200078efcff */
[----:B------:R-:W-:Y:S06]  /*16d0*/  BRA `(.L_x_28) ;  /* 0x0000000000047947 */ /* 0x000fec0003800000 */
.L_x_26:
[----:B------:R-:W-:-:S07]  /*16e0*/  LEA R0, R6, R0, 0x17 ;  /* 0x0000000006007211 */ /* 0x000fce00078eb8ff */
.L_x_28:
[----:B------:R-:W-:Y:S05]  /*16f0*/  BSYNC.RECONVERGENT B2 ;  /* 0x0000000000027941 */ /* 0x000fea0003800200 */
.L_x_25:
[----:B------:R-:W-:Y:S05]  /*1700*/  BRA `(.L_x_29) ;  /* 0x0000000000207947 */ /* 0x000fea0003800000 */
.L_x_24:
[----:B------:R-:W-:-:S04]  /*1710*/  LOP3.LUT R0, R6, 0x80000000, R3, 0x48, !PT ;  /* 0x8000000006007812 */ /* 0x000fc800078e4803 */
[----:B------:R-:W-:Y:S01]  /*1720*/  LOP3.LUT R0, R0, 0x7f800000, RZ, 0xfc, !PT ;  /* 0x7f80000000007812 */ /* 0x000fe200078efcff */
[----:B------:R-:W-:Y:S06]  /*1730*/  BRA `(.L_x_29) ;  /* 0x0000000000147947 */ /* 0x000fec0003800000 */
.L_x_23:
[----:B------:R-:W-:Y:S01]  /*1740*/  LOP3.LUT R0, R6, 0x80000000, R3, 0x48, !PT ;  /* 0x8000000006007812 */ /* 0x000fe200078e4803 */
[----:B------:R-:W-:Y:S06]  /*1750*/  BRA `(.L_x_29) ;  /* 0x00000000000c7947 */ /* 0x000fec0003800000 */
.L_x_22:
[----:B------:R-:W0:Y:S01]  /*1760*/  MUFU.RSQ R0, -QNAN ;  /* 0xffc0000000007908 */ /* 0x000e220000001400 */
[----:B------:R-:W-:Y:S05]  /*1770*/  BRA `(.L_x_29) ;  /* 0x0000000000047947 */ /* 0x000fea0003800000 */
.L_x_21:
[----:B------:R-:W-:-:S07]  /*1780*/  FADD.FTZ R0, R3, R0 ;  /* 0x0000000003007221 */ /* 0x000fce0000010000 */
.L_x_29:
[----:B------:R-:W-:Y:S05]  /*1790*/  BSYNC.RECONVERGENT B1 ;  /* 0x0000000000017941 */ /* 0x000fea0003800200 */
.L_x_19:
[----:B------:R-:W-:-:S04]  /*17a0*/  HFMA2 R3, -RZ, RZ, 0, 0 ;  /* 0x00000000ff037431 */ /* 0x000fc800000001ff */
[----:B0-----:R-:W-:Y:S05]  /*17b0*/  RET.REL.NODEC R2 `(_Z22compute_inv_var_kernelPKfS0_Pfiiii) ;  /* 0xffffffe802107950 */ /* 0x001fea0003c3ffff */
.L_x_30:
[----:B------:R-:W-:-:S00]  /*17c0*/  BRA `(.L_x_30) ;  /* 0xfffffffc00fc7947 */ /* 0x000fc0000383ffff */
[----:B------:R-:W-:-:S00]  /*17d0*/  NOP ;  /* 0x0000000000007918 */ /* 0x000fc00000000000 */
        /* <DEDUP_REMOVED lines=10> */
.L_x_54:


//--------------------- .text._Z19compute_mean_kernelPKfPfiiii --------------------------
	.section	.text._Z19compute_mean_kernelPKfPfiiii,"ax",@progbits
	.align	128
        .global         _Z19compute_mean_kernelPKfPfiiii
        .type           _Z19compute_mean_kernelPKfPfiiii,@function
        .size           _Z19compute_mean_kernelPKfPfiiii,(.L_x_55 - _Z19compute_mean_kernelPKfPfiiii)
        .other          _Z19compute_mean_kernelPKfPfiiii,@"STO_CUDA_ENTRY STV_DEFAULT"
_Z19compute_mean_kernelPKfPfiiii:
.text._Z19compute_mean_kernelPKfPfiiii:
        /* <DEDUP_REMOVED lines=16> */
[----:B------:R-:W-:Y:S02]  /*0100*/  UISETP.GE.U32.AND UP1, UPT, UR5, 0x10, UPT ;  /* 0x000000100500788c */ /* 0x000fe4000bf26070 */
[----:B------:R-:W-:Y:S01]  /*0110*/  IMAD R0, R2, UR5, RZ ;  /* 0x0000000502007c24 */ /* 0x000fe2000f8e02ff */
[----:B------:R-:W-:Y:S01]  /*0120*/  ULOP3.LUT UR8, UR5, 0xf, URZ, 0xc0, !UPT ;  /* 0x0000000f05087892 */ /* 0x000fe2000f8ec0ff */
[----:B------:R-:W-:Y:S01]  /*0130*/  IMAD.MOV.U32 R3, RZ, RZ, RZ ;  /* 0x000000ffff037224 */ /* 0x000fe200078e00ff */
[----:B------:R-:W-:Y:S02]  /*0140*/  UMOV UR4, URZ ;  /* 0x000000ff00047c82 */ /* 0x000fe40008000000 */
[----:B------:R-:W-:Y:S02]  /*0150*/  UISETP.NE.AND UP0, UPT, UR8, URZ, UPT ;  /* 0x000000ff0800728c */ /* 0x000fe4000bf05270 */
[----:B------:R-:W-:Y:S09]  /*0160*/  BRA.U !UP1, `(.L_x_32) ;  /* 0x0000000109b87547 */ /* 0x000ff2000b800000 */
[----:B------:R-:W0:Y:S01]  /*0170*/  LDCU.64 UR6, c[0x0][0x380] ;  /* 0x00007000ff0677ac */ /* 0x000e220008000a00 */
[----:B------:R-:W-:Y:S01]  /*0180*/  MOV R3, RZ ;  /* 0x000000ff00037202 */ /* 0x000fe20000000f00 */
[----:B------:R-:W-:Y:S01]  /*0190*/  IMAD.MOV.U32 R6, RZ, RZ, R0 ;  /* 0x000000ffff067224 */ /* 0x000fe200078e0000 */
[----:B------:R-:W-:-:S04]  /*01a0*/  ULOP3.LUT UR4, UR5, 0x7ffffff0, URZ, 0xc0, !UPT ;  /* 0x7ffffff005047892 */ /* 0x000fc8000f8ec0ff */
[----:B------:R-:W-:Y:S02]  /*01b0*/  UIADD3 UR9, UPT, UPT, -UR4, URZ, URZ ;  /* 0x000000ff04097290 */ /* 0x000fe4000fffe1ff */
[----:B0-----:R-:W-:-:S04]  /*01c0*/  UIADD3 UR6, UP1, UPT, UR6, 0x20, URZ ;  /* 0x0000002006067890 */ /* 0x001fc8000ff3e0ff */
[----:B------:R-:W-:-:S12]  /*01d0*/  UIADD3.X UR7, UPT, UPT, URZ, UR7, URZ, UP1, !UPT ;  /* 0x00000007ff077290 */ /* 0x000fd80008ffe4ff */
.L_x_33:
[----:B------:R-:W-:Y:S01]  /*01e0*/  MOV R4, UR6 ;  /* 0x0000000600047c02 */ /* 0x000fe20008000f00 */
[----:B------:R-:W-:-:S04]  /*01f0*/  IMAD.U32 R5, RZ, RZ, UR7 ;  /* 0x00000007ff057e24 */ /* 0x000fc8000f8e00ff */
[----:B------:R-:W-:-:S05]  /*0200*/  IMAD.WIDE R4, R6, 0x4, R4 ;  /* 0x0000000406047825 */ /* 0x000fca00078e0204 */
[----:B------:R-:W2:Y:S04]  /*0210*/  LDG.E R16, desc[UR10][R4.64+-0x20] ;  /* 0xffffe00a04107981 */ /* 0x000ea8000c1e1900 */
[----:B------:R-:W3:Y:S04]  /*0220*/  LDG.E R15, desc[UR10][R4.64+-0x1c] ;  /* 0xffffe40a040f7981 */ /* 0x000ee8000c1e1900 */
[----:B------:R-:W4:Y:S04]  /*0230*/  LDG.E R18, desc[UR10][R4.64+-0x18] ;  /* 0xffffe80a04127981 */ /* 0x000f28000c1e1900 */
[----:B------:R-:W5:Y:S04]  /*0240*/  LDG.E R20, desc[UR10][R4.64+-0x14] ;  /* 0xffffec0a04147981 */ /* 0x000f68000c1e1900 */
        /* <DEDUP_REMOVED lines=11> */
[----:B------:R-:W5:Y:S01]  /*0300*/  LDG.E R14, desc[UR10][R4.64+0x1c] ;  /* 0x00001c0a040e7981 */ /* 0x000f62000c1e1900 */
[----:B------:R-:W-:Y:S01]  /*0310*/  UIADD3 UR9, UPT, UPT, UR9, 0x10, URZ ;  /* 0x0000001009097890 */ /* 0x000fe2000fffe0ff */
[----:B------:R-:W-:-:S03]  /*0320*/  IADD3 R6, PT, PT, R6, 0x10, RZ ;  /* 0x0000001006067810 */ /* 0x000fc60007ffe0ff */
[----:B------:R-:W-:Y:S01]  /*0330*/  UISETP.NE.AND UP1, UPT, UR9, URZ, UPT ;  /* 0x000000ff0900728c */ /* 0x000fe2000bf25270 */
[----:B--2---:R-:W-:-:S04]  /*0340*/  FADD R16, R16, R3 ;  /* 0x0000000310107221 */ /* 0x004fc80000000000 */
[----:B---3--:R-:W-:-:S04]  /*0350*/  FADD R15, R16, R15 ;  /* 0x0000000f100f7221 */ /* 0x008fc80000000000 */
[----:B----4-:R-:W-:-:S04]  /*0360*/  FADD R15, R15, R18 ;  /* 0x000000120f0f7221 */ /* 0x010fc80000000000 */
[----:B-----5:R-:W-:-:S04]  /*0370*/  FADD R15, R15, R20 ;  /* 0x000000140f0f7221 */ /* 0x020fc80000000000 */
[----:B------:R-:W-:-:S04]  /*0380*/  FADD R15, R15, R22 ;  /* 0x000000160f0f7221 */ /* 0x000fc80000000000 */
        /* <DEDUP_REMOVED lines=10> */
[----:B------:R-:W-:Y:S01]  /*0430*/  FADD R3, R7, R14 ;  /* 0x0000000e07037221 */ /* 0x000fe20000000000 */
[----:B------:R-:W-:Y:S06]  /*0440*/  BRA.U UP1, `(.L_x_33) ;  /* 0xfffffffd01647547 */ /* 0x000fec000b83ffff */
.L_x_32:
        /* <DEDUP_REMOVED lines=11> */
[----:B------:R-:W5:Y:S04]  /*0500*/  LDG.E R11, desc[UR10][R4.64+0xc] ;  /* 0x00000c0a040b7981 */ /* 0x000f68000c1e1900 */
[----:B------:R-:W5:Y:S04]  /*0510*/  LDG.E R13, desc[UR10][R4.64+0x10] ;  /* 0x0000100a040d7981 */ /* 0x000f68000c1e1900 */
[----:B------:R-:W5:Y:S04]  /*0520*/  LDG.E R15, desc[UR10][R4.64+0x14] ;  /* 0x0000140a040f7981 */ /* 0x000f68000c1e1900 */
[----:B------:R-:W5:Y:S04]  /*0530*/  LDG.E R17, desc[UR10][R4.64+0x18] ;  /* 0x0000180a04117981 */ /* 0x000f68000c1e1900 */
[----:B------:R-:W5:Y:S01]  /*0540*/  LDG.E R19, desc[UR10][R4.64+0x1c] ;  /* 0x00001c0a04137981 */ /* 0x000f62000c1e1900 */
[----:B------:R-:W-:Y:S01]  /*0550*/  UIADD3 UR4, UPT, UPT, UR4, 0x8, URZ ;  /* 0x0000000804047890 */ /* 0x000fe2000fffe0ff */
[----:B--2---:R-:W-:-:S04]  /*0560*/  FADD R6, R3, R6 ;  /* 0x0000000603067221 */ /* 0x004fc80000000000 */
[----:B---3--:R-:W-:-:S04]  /*0570*/  FADD R6, R6, R7 ;  /* 0x0000000706067221 */ /* 0x008fc80000000000 */
[----:B----4-:R-:W-:-:S04]  /*0580*/  FADD R6, R6, R9 ;  /* 0x0000000906067221 */ /* 0x010fc80000000000 */
[----:B-----5:R-:W-:-:S04]  /*0590*/  FADD R6, R6, R11 ;  /* 0x0000000b06067221 */ /* 0x020fc80000000000 */
[----:B------:R-:W-:-:S04]  /*05a0*/  FADD R6, R6, R13 ;  /* 0x0000000d06067221 */ /* 0x000fc80000000000 */
[----:B------:R-:W-:-:S04]  /*05b0*/  FADD R6, R6, R15 ;  /* 0x0000000f06067221 */ /* 0x000fc80000000000 */
[----:B------:R-:W-:-:S04]  /*05c0*/  FADD R6, R6, R17 ;  /* 0x0000001106067221 */ /* 0x000fc80000000000 */
[----:B------:R-:W-:-:S07]  /*05d0*/  FADD R3, R6, R19 ;  /* 0x0000001306037221 */ /* 0x000fce0000000000 */
.L_x_34:
        /* <DEDUP_REMOVED lines=11> */
[----:B------:R-:W5:Y:S01]  /*0690*/  LDG.E R11, desc[UR10][R4.64+0xc] ;  /* 0x00000c0a040b7981 */ /* 0x000f62000c1e1900 */
[----:B------:R-:W-:Y:S01]  /*06a0*/  UIADD3 UR4, UPT, UPT, UR4, 0x4, URZ ;  /* 0x0000000404047890 */ /* 0x000fe2000fffe0ff */
[----:B--2---:R-:W-:-:S04]  /*06b0*/  FADD R6, R3, R6 ;  /* 0x0000000603067221 */ /* 0x004fc80000000000 */
[----:B---3--:R-:W-:-:S04]  /*06c0*/  FADD R6, R6, R7 ;  /* 0x0000000706067221 */ /* 0x008fc80000000000 */
[----:B----4-:R-:W-:-:S04]  /*06d0*/  FADD R6, R6, R9 ;  /* 0x0000000906067221 */ /* 0x010fc80000000000 */
[----:B-----5:R-:W-:-:S07]  /*06e0*/  FADD R3, R6, R11 ;  /* 0x0000000b06037221 */ /* 0x020fce0000000000 */
.L_x_35:
[----:B------:R-:W-:Y:S05]  /*06f0*/  BRA.U !UP1, `(.L_x_31) ;  /* 0x0000000109287547 */ /* 0x000fea000b800000 */
[----:B------:R-:W0:Y:S01]  /*0700*/  LDC.64 R6, c[0x0][0x380] ;  /* 0x0000e000ff067b82 */ /* 0x000e220000000a00 */
[----:B------:R-:W-:Y:S01]  /*0710*/  VIADD R9, R0, UR4 ;  /* 0x0000000400097c36 */ /* 0x000fe20008000000 */
[----:B------:R-:W-:-:S12]  /*0720*/  UIADD3 UR6, UPT, UPT, -UR6, URZ, URZ ;  /* 0x000000ff06067290 */ /* 0x000fd8000fffe1ff */
.L_x_36:
[----:B0-----:R-:W-:-:S06]  /*0730*/  IMAD.WIDE R4, R9, 0x4, R6 ;  /* 0x0000000409047825 */ /* 0x001fcc00078e0206 */
[----:B------:R-:W2:Y:S01]  /*0740*/  LDG.E R4, desc[UR10][R4.64] ;  /* 0x0000000a04047981 */ /* 0x000ea2000c1e1900 */
[----:B------:R-:W-:Y:S01]  /*0750*/  UIADD3 UR6, UPT, UPT, UR6, 0x1, URZ ;  /* 0x0000000106067890 */ /* 0x000fe2000fffe0ff */
[----:B------:R-:W-:-:S03]  /*0760*/  IADD3 R9, PT, PT, R9, 0x1, RZ ;  /* 0x0000000109097810 */ /* 0x000fc60007ffe0ff */
[----:B------:R-:W-:Y:S01]  /*0770*/  UISETP.NE.AND UP0, UPT, UR6, URZ, UPT ;  /* 0x000000ff0600728c */ /* 0x000fe2000bf05270 */
[----:B--2---:R-:W-:-:S08]  /*0780*/  FADD R3, R4, R3 ;  /* 0x0000000304037221 */ /* 0x004fd00000000000 */
[----:B------:R-:W-:Y:S05]  /*0790*/  BRA.U UP0, `(.L_x_36) ;  /* 0xfffffffd00e47547 */ /* 0x000fea000b83ffff */
.L_x_31:
[----:B------:R-:W-:Y:S01]  /*07a0*/  I2FP.F32.S32 R6, UR5 ;  /* 0x0000000500067c45 */ /* 0x000fe20008201400 */
[----:B------:R-:W-:Y:S03]  /*07b0*/  BSSY.RECONVERGENT B0, `(.L_x_37) ;  /* 0x000000c000007945 */ /* 0x000fe60003800200 */
[----:B------:R-:W0:Y:S08]  /*07c0*/  MUFU.RCP R5, R6 ;  /* 0x0000000600057308 */ /* 0x000e300000001000 */
[----:B------:R-:W1:Y:S01]  /*07d0*/  FCHK P0, R3, R6 ;  /* 0x0000000603007302 */ /* 0x000e620000000000 */
[----:B0-----:R-:W-:-:S04]  /*07e0*/  FFMA R0, -R6, R5, 1 ;  /* 0x3f80000006007423 */ /* 0x001fc80000000105 */
[----:B------:R-:W-:-:S04]  /*07f0*/  FFMA R0, R5, R0, R5 ;  /* 0x0000000005007223 */ /* 0x000fc80000000005 */
[----:B------:R-:W-:-:S04]  /*0800*/  FFMA R5, R0, R3, RZ ;  /* 0x0000000300057223 */ /* 0x000fc800000000ff */
[----:B------:R-:W-:-:S04]  /*0810*/  FFMA R4, -R6, R5, R3 ;  /* 0x0000000506047223 */ /* 0x000fc80000000103 */
[----:B------:R-:W-:Y:S01]  /*0820*/  FFMA R7, R0, R4, R5 ;  /* 0x0000000400077223 */ /* 0x000fe20000000005 */
[----:B-1----:R-:W-:Y:S06]  /*0830*/  @!P0 BRA `(.L_x_38) ;  /* 0x00000000000c8947 */ /* 0x002fec0003800000 */
[----:B------:R-:W-:-:S07]  /*0840*/  MOV R4, 0x860 ;  /* 0x0000086000047802 */ /* 0x000fce0000000f00 */
[----:B------:R-:W-:Y:S05]  /*0850*/  CALL.REL.NOINC `($__internal_3_$__cuda_sm3x_div_rn_noftz_f32_slowpath) ;  /* 0x0000000000187944 */ /* 0x000fea0003c00000 */
[----:B------:R-:W-:-:S07]  /*0860*/  IMAD.MOV.U32 R7, RZ, RZ, R0 ;  /* 0x000000ffff077224 */ /* 0x000fce00078e0000 */
.L_x_38:
[----:B------:R-:W-:Y:S05]  /*0870*/  BSYNC.RECONVERGENT B0 ;  /* 0x0000000000007941 */ /* 0x000fea0003800200 */
.L_x_37:
[----:B------:R-:W0:Y:S02]  /*0880*/  LDC.64 R4, c[0x0][0x388] ;  /* 0x0000e200ff047b82 */ /* 0x000e240000000a00 */
[----:B0-----:R-:W-:-:S05]  /*0890*/  IMAD.WIDE R2, R2, 0x4, R4 ;  /* 0x0000000402027825 */ /* 0x001fca00078e0204 */
[----:B------:R-:W-:Y:S01]  /*08a0*/  STG.E desc[UR10][R2.64], R7 ;  /* 0x0000000702007986 */ /* 0x000fe2000c10190a */
[----:B------:R-:W-:Y:S05]  /*08b0*/  EXIT ;  /* 0x000000000000794d */ /* 0x000fea0003800000 */
        .weak           $__internal_3_$__cuda_sm3x_div_rn_noftz_f32_slowpath
        .type           $__internal_3_$__cuda_sm3x_div_rn_noftz_f32_slowpath,@function
        .size           $__internal_3_$__cuda_sm3x_div_rn_noftz_f32_slowpath,(.L_x_55 - $__internal_3_$__cuda_sm3x_div_rn_noftz_f32_slowpath)
$__internal_3_$__cuda_sm3x_div_rn_noftz_f32_slowpath:
[----:B------:R-:W-:Y:S01]  /*08c0*/  SHF.R.U32.HI R5, RZ, 0x17, R6 ;  /* 0x00000017ff057819 */ /* 0x000fe20000011606 */
[----:B------:R-:W-:Y:S01]  /*08d0*/  BSSY.RECONVERGENT B1, `(.L_x_39) ;  /* 0x0000063000017945 */ /* 0x000fe20003800200 */
[----:B------:R-:W-:Y:S02]  /*08e0*/  SHF.R.U32.HI R0, RZ, 0x17, R3 ;  /* 0x00000017ff007819 */ /* 0x000fe40000011603 */
[----:B------:R-:W-:Y:S02]  /*08f0*/  LOP3.LUT R5, R5, 0xff, RZ, 0xc0, !PT ;  /* 0x000000ff05057812 */ /* 0x000fe400078ec0ff */
[----:B------:R-:W-:Y:S02]  /*0900*/  LOP3.LUT R10, R0, 0xff, RZ, 0xc0, !PT ;  /* 0x000000ff000a7812 */ /* 0x000fe400078ec0ff */
[----:B------:R-:W-:-:S03]  /*0910*/  IADD3 R8, PT, PT, R5, -0x1, RZ ;  /* 0xffffffff05087810 */ /* 0x000fc60007ffe0ff */
[----:B------:R-:W-:Y:S01]  /*0920*/  VIADD R9, R10, 0xffffffff ;  /* 0xffffffff0a097836 */ /* 0x000fe20000000000 */
[----:B------:R-:W-:-:S04]  /*0930*/  ISETP.GT.U32.AND P0, PT, R8, 0xfd, PT ;  /* 0x000000fd0800780c */ /* 0x000fc80003f04070 */
[----:B------:R-:W-:-:S13]  /*0940*/  ISETP.GT.U32.OR P0, PT, R9, 0xfd, P0 ;  /* 0x000000fd0900780c */ /* 0x000fda0000704470 */
[----:B------:R-:W-:Y:S01]  /*0950*/  @!P0 MOV R7, RZ ;  /* 0x000000ff00078202 */ /* 0x000fe20000000f00 */
[----:B------:R-:W-:Y:S06]  /*0960*/  @!P0 BRA `(.L_x_40) ;  /* 0x0000000000608947 */ /* 0x000fec0003800000 */
[----:B------:R-:W-:Y:S01]  /*0970*/  FSETP.GTU.FTZ.AND P0, PT, |R3|, +INF , PT ;  /* 0x7f8000000300780b */ /* 0x000fe20003f1c200 */
[----:B------:R-:W-:Y:S01]  /*0980*/  IMAD.MOV.U32 R0, RZ, RZ, R6 ;  /* 0x000000ffff007224 */ /* 0x000fe200078e0006 */
[----:B------:R-:W-:-:S04]  /*0990*/  FSETP.GTU.FTZ.AND P1, PT, |R6|, +INF , PT ;  /* 0x7f8000000600780b */ /* 0x000fc80003f3c200 */
        /* <DEDUP_REMOVED lines=17> */
[----:B------:R-:W-:Y:S02]  /*0ab0*/  @!P0 IMAD.MOV.U32 R7, RZ, RZ, -0x40 ;  /* 0xffffffc0ff078424 */ /* 0x000fe400078e00ff */
[----:B------:R-:W-:Y:S01]  /*0ac0*/  @!P0 FFMA R3, R3, 1.84467440737095516160e+19, RZ ;  /* 0x5f80000003038823 */ /* 0x000fe200000000ff */
[----:B------:R-:W-:Y:S02]  /*0ad0*/  @!P1 FFMA R6, R0, 1.84467440737095516160e+19, RZ ;  /* 0x5f80000000069823 */ /* 0x000fe400000000ff */
[----:B------:R-:W-:-:S07]  /*0ae0*/  @!P1 IADD3 R7, PT, PT, R7, 0x40, RZ ;  /* 0x0000004007079810 */ /* 0x000fce0007ffe0ff */
.L_x_40:
[----:B------:R-:W-:Y:S01]  /*0af0*/  LEA R9, R5, 0xc0800000, 0x17 ;  /* 0xc080000005097811 */ /* 0x000fe200078eb8ff */
[----:B------:R-:W-:Y:S03]  /*0b00*/  BSSY.RECONVERGENT B2, `(.L_x_45) ;  /* 0x0000036000027945 */ /* 0x000fe60003800200 */
[----:B------:R-:W-:Y:S01]  /*0b10*/  IADD3 R9, PT, PT, -R9, R6, RZ ;  /* 0x0000000609097210 */ /* 0x000fe20007ffe1ff */
[----:B------:R-:W-:-:S03]  /*0b20*/  VIADD R6, R10, 0xffffff81 ;  /* 0xffffff810a067836 */ /* 0x000fc60000000000 */
        /* <DEDUP_REMOVED lines=14> */
[----:B------:R-:W-:-:S05]  /*0c10*/  IADD3 R7, PT, PT, R3, R6, RZ ;  /* 0x0000000603077210 */ /* 0x000fca0007ffe0ff */
[----:B------:R-:W-:-:S05]  /*0c20*/  VIADD R3, R7, 0xffffffff ;  /* 0xffffffff07037836 */ /* 0x000fca0000000000 */
        /* <DEDUP_REMOVED lines=15> */
[----:B------:R-:W-:Y:S02]  /*0d20*/  IADD3 R8, PT, PT, R7, 0x20, RZ ;  /* 0x0000002007087810 */ /* 0x000fe40007ffe0ff */
[----:B------:R-:W-:-:S02]  /*0d30*/  LOP3.LUT R5, R5, 0x800000, RZ, 0xfc, !PT ;  /* 0x0080000005057812 */ /* 0x000fc400078efcff */
[----:B------:R-:W-:Y:S02]  /*0d40*/  IADD3 R7, PT, PT, -R7, RZ, RZ ;  /* 0x000000ff07077210 */ /* 0x000fe40007ffe1ff */
[----:B------:R-:W-:Y:S02]  /*0d50*/  SHF.L.U32 R8, R5, R8, RZ ;  /* 0x0000000805087219 */ /* 0x000fe400000006ff */
[----:B------:R-:W-:Y:S02]  /*0d60*/  FSETP.NEU.FTZ.AND P0, PT, R3, R6, PT ;  /* 0x000000060300720b */ /* 0x000fe40003f1d000 */
[----:B------:R-:W-:Y:S02]  /*0d70*/  SEL R6, R7, RZ, P2 ;  /* 0x000000ff07067207 */ /* 0x000fe40001000000 */
[----:B------:R-:W-:Y:S02]  /*0d80*/  ISETP.NE.AND P1, PT, R8, RZ, P1 ;  /* 0x000000ff0800720c */ /* 0x000fe40000f25270 */
[----:B------:R-:W-:-:S02]  /*0d90*/  SHF.R.U32.HI R6, RZ, R6, R5 ;  /* 0x00000006ff067219 */ /* 0x000fc40000011605 */
[----:B------:R-:W-:Y:S02]  /*0da0*/  PLOP3.LUT P0, PT, P0, P1, PT, 0xf8, 0x8f ;  /* 0x00000000008f781c */ /* 0x000fe40000703f70 */
[----:B------:R-:W-:Y:S02]  /*0db0*/  SHF.R.U32.HI R8, RZ, 0x1, R6 ;  /* 0x00000001ff087819 */ /* 0x000fe40000011606 */
[----:B------:R-:W-:-:S04]  /*0dc0*/  SEL R3, RZ, 0x1, !P0 ;  /* 0x00000001ff037807 */ /* 0x000fc80004000000 */
[----:B------:R-:W-:-:S04]  /*0dd0*/  LOP3.LUT R3, R3, 0x1, R8, 0xf8, !PT ;  /* 0x0000000103037812 */ /* 0x000fc800078ef808 */
[----:B------:R-:W-:-:S05]  /*0de0*/  LOP3.LUT R3, R3, R6, RZ, 0xc0, !PT ;  /* 0x0000000603037212 */ /* 0x000fca00078ec0ff */
[----:B------:R-:W-:-:S05]  /*0df0*/  IMAD.IADD R3, R8, 0x1, R3 ;  /* 0x0000000108037824 */ /* 0x000fca00078e0203 */
[----:B------:R-:W-:Y:S01]  /*0e00*/  LOP3.LUT R0, R3, R0, RZ, 0xfc, !PT ;  /* 0x0000000003007212 */ /* 0x000fe200078efcff */
[----:B------:R-:W-:Y:S06]  /*0e10*/  BRA `(.L_x_48) ;  /* 0x0000000000107947 */ /* 0x000fec0003800000 */
.L_x_47:
[----:B------:R-:W-:-:S04]  /*0e20*/  LOP3.LUT R0, R0, 0x80000000, RZ, 0xc0, !PT ;  /* 0x8000000000007812 */ /* 0x000fc800078ec0ff */
[----:B------:R-:W-:Y:S01]  /*0e30*/  LOP3.LUT R0, R0, 0x7f800000, RZ, 0xfc, !PT ;  /* 0x7f80000000007812 */ /* 0x000fe200078efcff */
[----:B------:R-:W-:Y:S06]  /*0e40*/  BRA `(.L_x_48) ;  /* 0x0000000000047947 */ /* 0x000fec0003800000 */
.L_x_46:
[----:B------:R-:W-:-:S07]  /*0e50*/  LEA R0, R6, R0, 0x17 ;  /* 0x0000000006007211 */ /* 0x000fce00078eb8ff */
.L_x_48:
[----:B------:R-:W-:Y:S05]  /*0e60*/  BSYNC.RECONVERGENT B2 ;  /* 0x0000000000027941 */ /* 0x000fea0003800200 */
.L_x_45:
[----:B------:R-:W-:Y:S05]  /*0e70*/  BRA `(.L_x_49) ;  /* 0x0000000000207947 */ /* 0x000fea0003800000 */
.L_x_44:
[----:B------:R-:W-:-:S04]  /*0e80*/  LOP3.LUT R0, R6, 0x80000000, R3, 0x48, !PT ;  /* 0x8000000006007812 */ /* 0x000fc800078e4803 */
[----:B------:R-:W-:Y:S01]  /*0e90*/  LOP3.LUT R0, R0, 0x7f800000, RZ, 0xfc, !PT ;  /* 0x7f80000000007812 */ /* 0x000fe200078efcff */
[----:B------:R-:W-:Y:S06]  /*0ea0*/  BRA `(.L_x_49) ;  /* 0x0000000000147947 */ /* 0x000fec0003800000 */
.L_x_43:
[----:B------:R-:W-:Y:S01]  /*0eb0*/  LOP3.LUT R0, R6, 0x80000000, R3, 0x48, !PT ;  /* 0x8000000006007812 */ /* 0x000fe200078e4803 */
[----:B------:R-:W-:Y:S06]  /*0ec0*/  BRA `(.L_x_49) ;  /* 0x00000000000c7947 */ /* 0x000fec0003800000 */
.L_x_42:
[----:B------:R-:W0:Y:S01]  /*0ed0*/  MUFU.RSQ R0, -QNAN ;  /* 0xffc0000000007908 */ /* 0x000e220000001400 */
[----:B------:R-:W-:Y:S05]  /*0ee0*/  BRA `(.L_x_49) ;  /* 0x0000000000047947 */ /* 0x000fea0003800000 */
.L_x_41:
[----:B------:R-:W-:-:S07]  /*0ef0*/  FADD.FTZ R0, R3, R0 ;  /* 0x0000000003007221 */ /* 0x000fce0000010000 */
.L_x_49:
[----:B------:R-:W-:Y:S05]  /*0f00*/  BSYNC.RECONVERGENT B1 ;  /* 0x0000000000017941 */ /* 0x000fea0003800200 */
.L_x_39:
[----:B------:R-:W-:-:S04]  /*0f10*/  HFMA2 R5, -RZ, RZ, 0, 0 ;  /* 0x00000000ff057431 */ /* 0x000fc800000001ff */
[----:B0-----:R-:W-:Y:S05]  /*0f20*/  RET.REL.NODEC R4 `(_Z19compute_mean_kernelPKfPfiiii) ;  /* 0xfffffff004347950 */ /* 0x001fea0003c3ffff */
.L_x_50:
        /* <DEDUP_REMOVED lines=13> */
.L_x_55:


//--------------------- .text._Z17layer_norm_kernelPKfS0_S0_PfS0_S0_iiii --------------------------
	.section	.text._Z17layer_norm_kernelPKfS0_S0_PfS0_S0_iiii,"ax",@progbits
	.align	128
        .global         _Z17layer_norm_kernelPKfS0_S0_PfS0_S0_iiii
        .type           _Z17layer_norm_kernelPKfS0_S0_PfS0_S0_iiii,@function
        .size           _Z17layer_norm_kernelPKfS0_S0_PfS0_S0_iiii,(.L_x_58 - _Z17layer_norm_kernelPKfS0_S0_PfS0_S0_iiii)
        .other          _Z17layer_norm_kernelPKfS0_S0_PfS0_S0_iiii,@"STO_CUDA_ENTRY STV_DEFAULT"
_Z17layer_norm_kernelPKfS0_S0_PfS0_S0_iiii:
.text._Z17layer_norm_kernelPKfS0_S0_PfS0_S0_iiii:
[----:B------:R-:W-:Y:S01]  /*0000*/  LDC R1, c[0x0][0x37c] ;  /* 0x0000df00ff017b82 */ /* 0x000fe20000000800 */
[----:B------:R-:W0:Y:S07]  /*0010*/  S2R R7, SR_TID.X ;  /* 0x0000000000077919 */ /* 0x000e2e0000002100 */
[----:B------:R-:W1:Y:S08]  /*0020*/  LDC.64 R2, c[0x0][0x3b0] ;  /* 0x0000ec00ff027b82 */ /* 0x000e700000000a00 */
[----:B------:R-:W2:Y:S08]  /*0030*/  LDC.64 R8, c[0x0][0x3b8] ;  /* 0x0000ee00ff087b82 */ /* 0x000eb00000000a00 */
[----:B------:R-:W0:Y:S08]  /*0040*/  S2UR UR4, SR_CTAID.X ;  /* 0x00000000000479c3 */ /* 0x000e300000002500 */
[----:B------:R-:W0:Y:S01]  /*0050*/  LDC R0, c[0x0][0x360] ;  /* 0x0000d800ff007b82 */ /* 0x000e220000000800 */
[----:B-1----:R-:W-:-:S04]  /*0060*/  IMAD R5, R3, R2, RZ ;  /* 0x0000000203057224 */ /* 0x002fc800078e02ff */
[----:B--2---:R-:W-:-:S04]  /*0070*/  IMAD R2, R5, R8, RZ ;  /* 0x0000000805027224 */ /* 0x004fc800078e02ff */
[----:B------:R-:W-:Y:S02]  /*0080*/  IMAD R5, R2, R9, RZ ;  /* 0x0000000902057224 */ /* 0x000fe400078e02ff */
[----:B0-----:R-:W-:-:S05]  /*0090*/  IMAD R0, R0, UR4, R7 ;  /* 0x0000000400007c24 */ /* 0x001fca000f8e0207 */
[----:B------:R-:W-:-:S13]  /*00a0*/  ISETP.GE.AND P0, PT, R0, R5, PT ;  /* 0x000000050000720c */ /* 0x000fda0003f06270 */
[----:B------:R-:W-:Y:S05]  /*00b0*/  @P0 EXIT ;  /* 0x000000000000094d */ /* 0x000fea0003800000 */
[----:B------:R-:W-:Y:S01]  /*00c0*/  IMAD R5, R8, R9, RZ ;  /* 0x0000000908057224 */ /* 0x000fe200078e02ff */
[----:B------:R-:W-:Y:S01]  /*00d0*/  IABS R8, R3 ;  /* 0x0000000300087213 */ /* 0x000fe20000000000 */
[----:B------:R-:W0:Y:S01]  /*00e0*/  LDCU.64 UR4, c[0x0][0x358] ;  /* 0x00006b00ff0477ac */ /* 0x000e220008000a00 */
[----:B------:R-:W-:Y:S02]  /*00f0*/  IABS R10, R0 ;  /* 0x00000000000a7213 */ /* 0x000fe40000000000 */
[-C--:B------:R-:W-:Y:S02]  /*0100*/  IABS R9, R5.reuse ;  /* 0x0000000500097213 */ /* 0x080fe40000000000 */
[----:B------:R-:W-:Y:S02]  /*0110*/  IABS R12, R5 ;  /* 0x00000005000c7213 */ /* 0x000fe40000000000 */
[----:B------:R-:W1:Y:S08]  /*0120*/  I2F.RP R4, R9 ;  /* 0x0000000900047306 */ /* 0x000e700000209400 */
[----:B-1----:R-:W1:Y:S02]  /*0130*/  MUFU.RCP R4, R4 ;  /* 0x0000000400047308 */ /* 0x002e640000001000 */
[----:B-1----:R-:W-:-:S06]  /*0140*/  IADD3 R6, PT, PT, R4, 0xffffffe, RZ ;  /* 0x0ffffffe04067810 */ /* 0x002fcc0007ffe0ff */
[----:B------:R1:W2:Y:S02]  /*0150*/  F2I.FTZ.U32.TRUNC.NTZ R7, R6 ;  /* 0x0000000600077305 */ /* 0x0002a4000021f000 */
[----:B-1----:R-:W-:Y:S02]  /*0160*/  IMAD.MOV.U32 R6, RZ, RZ, RZ ;  /* 0x000000ffff067224 */ /* 0x002fe400078e00ff */
[----:B--2---:R-:W-:-:S04]  /*0170*/  IMAD.MOV R2, RZ, RZ, -R7 ;  /* 0x000000ffff027224 */ /* 0x004fc800078e0a07 */
[----:B------:R-:W-:Y:S01]  /*0180*/  IMAD R11, R2, R9, RZ ;  /* 0x00000009020b7224 */ /* 0x000fe200078e02ff */
[----:B------:R-:W-:-:S03]  /*0190*/  MOV R2, R8 ;  /* 0x0000000800027202 */ /* 0x000fc60000000f00 */
[----:B------:R-:W-:Y:S01]  /*01a0*/  IMAD.HI.U32 R7, R7, R11, R6 ;  /* 0x0000000b07077227 */ /* 0x000fe200078e0006 */
[----:B------:R-:W1:Y:S01]  /*01b0*/  I2F.RP R8, R2 ;  /* 0x0000000200087306 */ /* 0x000e620000209400 */
[----:B------:R-:W-:Y:S02]  /*01c0*/  MOV R6, R10 ;  /* 0x0000000a00067202 */ /* 0x000fe40000000f00 */
[----:B------:R-:W-:Y:S02]  /*01d0*/  IMAD.MOV R11, RZ, RZ, -R12 ;  /* 0x000000ffff0b7224 */ /* 0x000fe400078e0a0c */
[----:B------:R-:W2:Y:S01]  /*01e0*/  LDC.64 R12, c[0x0][0x388] ;  /* 0x0000e200ff0c7b82 */ /* 0x000ea20000000a00 */
[----:B------:R-:W-:-:S04]  /*01f0*/  IMAD.HI.U32 R4, R7, R6, RZ ;  /* 0x0000000607047227 */ /* 0x000fc800078e00ff */
[----:B------:R-:W-:-:S03]  /*0200*/  IMAD R6, R4, R11, R6 ;  /* 0x0000000b04067224 */ /* 0x000fc600078e0206 */
[----:B------:R-:W3:Y:S01]  /*0210*/  LDC.64 R10, c[0x0][0x3a8] ;  /* 0x0000ea00ff0a7b82 */ /* 0x000ee20000000a00 */
[----:B-1----:R-:W1:Y:S01]  /*0220*/  MUFU.RCP R8, R8 ;  /* 0x0000000800087308 */ /* 0x002e620000001000 */
[----:B------:R-:W-:-:S13]  /*0230*/  ISETP.GT.U32.AND P2, PT, R9, R6, PT ;  /* 0x000000060900720c */ /* 0x000fda0003f44070 */
[-C--:B------:R-:W-:Y:S01]  /*0240*/  @!P2 IADD3 R6, PT, PT, R6, -R9.reuse, RZ ;  /* 0x800000090606a210 */ /* 0x080fe20007ffe0ff */
[----:B------:R-:W-:Y:S01]  /*0250*/  @!P2 VIADD R4, R4, 0x1 ;  /* 0x000000010404a836 */ /* 0x000fe20000000000 */
[----:B------:R-:W-:Y:S02]  /*0260*/  ISETP.NE.AND P2, PT, R5, RZ, PT ;  /* 0x000000ff0500720c */ /* 0x000fe40003f45270 */
[----:B-1----:R-:W-:Y:S02]  /*0270*/  IADD3 R7, PT, PT, R8, 0xffffffe, RZ ;  /* 0x0ffffffe08077810 */ /* 0x002fe40007ffe0ff */
[----:B------:R-:W-:Y:S02]  /*0280*/  ISETP.GE.U32.AND P0, PT, R6, R9, PT ;  /* 0x000000090600720c */ /* 0x000fe40003f06070 */
[----:B------:R-:W-:Y:S02]  /*0290*/  LOP3.LUT R6, R0, R5, RZ, 0x3c, !PT ;  /* 0x0000000500067212 */ /* 0x000fe400078e3cff */
[----:B------:R-:W1:Y:S02]  /*02a0*/  F2I.FTZ.U32.TRUNC.NTZ R7, R7 ;  /* 0x0000000700077305 */ /* 0x000e64000021f000 */
[----:B------:R-:W-:Y:S01]  /*02b0*/  ISETP.GE.AND P1, PT, R6, RZ, PT ;  /* 0x000000ff0600720c */ /* 0x000fe20003f26270 */
[----:B------:R-:W-:-:S06]  /*02c0*/  HFMA2 R6, -RZ, RZ, 0, 0 ;  /* 0x00000000ff067431 */ /* 0x000fcc00000001ff */
[----:B------:R-:W-:Y:S02]  /*02d0*/  @P0 IADD3 R4, PT, PT, R4, 0x1, RZ ;  /* 0x0000000104040810 */ /* 0x000fe40007ffe0ff */
[----:B-1----:R-:W-:-:S04]  /*02e0*/  IADD3 R9, PT, PT, RZ, -R7, RZ ;  /* 0x80000007ff097210 */ /* 0x002fc80007ffe0ff */
[----:B------:R-:W-:Y:S01]  /*02f0*/  @!P1 IMAD.MOV R4, RZ, RZ, -R4 ;  /* 0x000000ffff049224 */ /* 0x000fe200078e0a04 */
[----:B------:R-:W-:Y:S01]  /*0300*/  @!P2 LOP3.LUT R4, RZ, R5, RZ, 0x33, !PT ;  /* 0x00000005ff04a212 */ /* 0x000fe200078e33ff */
[----:B------:R-:W-:-:S03]  /*0310*/  IMAD R5, R9, R2, RZ ;  /* 0x0000000209057224 */ /* 0x000fc600078e02ff */
[----:B------:R-:W-:Y:S01]  /*0320*/  IABS R15, R4 ;  /* 0x00000004000f7213 */ /* 0x000fe20000000000 */
[----:B------:R-:W1:Y:S01]  /*0330*/  LDC.64 R8, c[0x0][0x3a0] ;  /* 0x0000e800ff087b82 */ /* 0x000e620000000a00 */
[----:B------:R-:W-:Y:S01]  /*0340*/  ISETP.GE.AND P1, PT, R4, RZ, PT ;  /* 0x000000ff0400720c */ /* 0x000fe20003f26270 */
[----:B------:R-:W-:-:S06]  /*0350*/  IMAD.HI.U32 R6, R7, R5, R6 ;  /* 0x0000000507067227 */ /* 0x000fcc00078e0006 */
[----:B------:R-:W-:Y:S01]  /*0360*/  IMAD.HI.U32 R6, R6, R15, RZ ;  /* 0x0000000f06067227 */ /* 0x000fe200078e00ff */
[----:B------:R-:W4:Y:S04]  /*0370*/  LDC.64 R4, c[0x0][0x390] ;  /* 0x0000e400ff047b82 */ /* 0x000f280000000a00 */
[----:B------:R-:W-:-:S05]  /*0380*/  IADD3 R6, PT, PT, -R6, RZ, RZ ;  /* 0x000000ff06067210 */ /* 0x000fca0007ffe1ff */
[C---:B------:R-:W-:Y:S02]  /*0390*/  IMAD R15, R2.reuse, R6, R15 ;  /* 0x00000006020f7224 */ /* 0x040fe400078e020f */
[----:B------:R-:W5:Y:S03]  /*03a0*/  LDC.64 R6, c[0x0][0x380] ;  /* 0x0000e000ff067b82 */ /* 0x000f660000000a00 */
[----:B------:R-:W-:-:S13]  /*03b0*/  ISETP.GT.U32.AND P0, PT, R2, R15, PT ;  /* 0x0000000f0200720c */ /* 0x000fda0003f04070 */
[----:B------:R-:W-:-:S05]  /*03c0*/  @!P0 IMAD.IADD R15, R15, 0x1, -R2 ;  /* 0x000000010f0f8824 */ /* 0x000fca00078e0a02 */
[----:B------:R-:W-:-:S13]  /*03d0*/  ISETP.GT.U32.AND P0, PT, R2, R15, PT ;  /* 0x0000000f0200720c */ /* 0x000fda0003f04070 */
[----:B------:R-:W-:Y:S02]  /*03e0*/  @!P0 IADD3 R15, PT, PT, R15, -R2, RZ ;  /* 0x800000020f0f8210 */ /* 0x000fe40007ffe0ff */
[----:B------:R-:W-:Y:S02]  /*03f0*/  ISETP.NE.AND P0, PT, R3, RZ, PT ;  /* 0x000000ff0300720c */ /* 0x000fe40003f05270 */
[----:B------:R-:W-:-:S11]  /*0400*/  @!P1 IADD3 R15, PT, PT, -R15, RZ, RZ ;  /* 0x000000ff0f0f9210 */ /* 0x000fd60007ffe1ff */
[----:B------:R-:W-:Y:S01]  /*0410*/  @!P0 LOP3.LUT R15, RZ, R3, RZ, 0x33, !PT ;  /* 0x00000003ff0f8212 */ /* 0x000fe200078e33ff */
[----:B-----5:R-:W-:-:S04]  /*0420*/  IMAD.WIDE R2, R0, 0x4, R6 ;  /* 0x0000000400027825 */ /* 0x020fc800078e0206 */
[C---:B-1----:R-:W-:Y:S02]  /*0430*/  IMAD.WIDE R6, R15.reuse, 0x4, R8 ;  /* 0x000000040f067825 */ /* 0x042fe400078e0208 */
[----:B0-----:R-:W5:Y:S02]  /*0440*/  LDG.E R2, desc[UR4][R2.64] ;  /* 0x0000000402027981 */ /* 0x001f64000c1e1900 */
[C---:B---3--:R-:W-:Y:S02]  /*0450*/  IMAD.WIDE R8, R15.reuse, 0x4, R10 ;  /* 0x000000040f087825 */ /* 0x048fe400078e020a */
[----:B------:R-:W5:Y:S02]  /*0460*/  LDG.E R7, desc[UR4][R6.64] ;  /* 0x0000000406077981 */ /* 0x000f64000c1e1900 */
[C---:B--2---:R-:W-:Y:S02]  /*0470*/  IMAD.WIDE R10, R15.reuse, 0x4, R12 ;  /* 0x000000040f0a7825 */ /* 0x044fe400078e020c */
[----:B------:R-:W2:Y:S01]  /*0480*/  LDG.E R9, desc[UR4][R8.64] ;  /* 0x0000000408097981 */ /* 0x000ea2000c1e1900 */
[----:B------:R-:W0:Y:S01]  /*0490*/  LDC.64 R12, c[0x0][0x398] ;  /* 0x0000e600ff0c7b82 */ /* 0x000e220000000a00 */
[----:B----4-:R-:W-:-:S02]  /*04a0*/  IMAD.WIDE R4, R15, 0x4, R4 ;  /* 0x000000040f047825 */ /* 0x010fc400078e0204 */
[----:B------:R-:W3:Y:S04]  /*04b0*/  LDG.E R11, desc[UR4][R10.64] ;  /* 0x000000040a0b7981 */ /* 0x000ee8000c1e1900 */
[----:B------:R-:W3:Y:S01]  /*04c0*/  LDG.E R5, desc[UR4][R4.64] ;  /* 0x0000000404057981 */ /* 0x000ee2000c1e1900 */
[----:B-----5:R-:W-:Y:S01]  /*04d0*/  FADD R14, R2, -R7 ;  /* 0x80000007020e7221 */ /* 0x020fe20000000000 */
[----:B0-----:R-:W-:-:S04]  /*04e0*/  IMAD.WIDE R2, R0, 0x4, R12 ;  /* 0x0000000400027825 */ /* 0x001fc800078e020c */
[----:B--2---:R-:W-:-:S04]  /*04f0*/  FMUL R14, R14, R9 ;  /* 0x000000090e0e7220 */ /* 0x004fc80000400000 */
[----:B---3--:R-:W-:-:S05]  /*0500*/  FFMA R13, R14, R11, R5 ;  /* 0x0000000b0e0d7223 */ /* 0x008fca0000000005 */
[----:B------:R-:W-:Y:S01]  /*0510*/  STG.E desc[UR4][R2.64], R13 ;  /* 0x0000000d02007986 */ /* 0x000fe2000c101904 */
[----:B------:R-:W-:Y:S05]  /*0520*/  EXIT ;  /* 0x000000000000794d */ /* 0x000fea0003800000 */
.L_x_51:
        /* <DEDUP_REMOVED lines=13> */
.L_x_58:


//--------------------- .nv.shared.reserved.0     --------------------------
	.section	.nv.shared.reserved.0,"aw",@nobits
	.weak		__nv_reservedSMEM_offset_0_alias
	.size		__nv_reservedSMEM_offset_0_alias, 0, 64
	.other		__nv_reservedSMEM_offset_0_alias,@"STO_CUDA_RESERVED_SHARED STV_DEFAULT"
__nv_reservedSMEM_offset_0_alias:
	.zero		0
	.zero		64


//--------------------- .nv.constant0._Z22compute_inv_var_kernelPKfS0_Pfiiii --------------------------
	.section	.nv.constant0._Z22compute_inv_var_kernelPKfS0_Pfiiii,"a",@progbits
	.sectionflags	@""
	.align	4
.nv.constant0._Z22compute_inv_var_kernelPKfS0_Pfiiii:
	.zero		936


//--------------------- .nv.constant0._Z19compute_mean_kernelPKfPfiiii --------------------------
	.section	.nv.constant0._Z19compute_mean_kernelPKfPfiiii,"a",@progbits
	.sectionflags	@""
	.align	4
.nv.constant0._Z19compute_mean_kernelPKfPfiiii:
	.zero		928


//--------------------- .nv.constant0._Z17layer_norm_kernelPKfS0_S0_PfS0_S0_iiii --------------------------
	.section	.nv.constant0._Z17layer_norm_kernelPKfS0_S0_PfS0_S0_iiii,"a",@progbits
	.sectionflags	@""
	.align	4
.nv.constant0._Z17layer_norm_kernelPKfS0_S0_PfS0_S0_iiii:
	.zero		960


//--------------------- SYMBOLS --------------------------

	.type		.nv.reservedSmem.offset0,@object
	.size		.nv.reservedSmem.offset0,0x4
